//
// Generated by NVIDIA NVVM Compiler
//
// Compiler Build ID: CL-36424714
// Cuda compilation tools, release 13.0, V13.0.88
// Based on NVVM 20.0.0
//

.version 9.0
.target sm_100
.address_size 64

	// .globl	_Z19data_structure_initP27vertex_dictionary_structure
.extern .func  (.param .b32 func_retval0) vprintf
(
	.param .b64 vprintf_param_0,
	.param .b64 vprintf_param_1
)
;
.global .align 8 .b8 d_v_d_sentinel[40];
.global .align 8 .b8 d_v_queue[16024];
.global .align 8 .b8 d_a_sentinel[40];
.global .align 8 .b8 d_e_queue[12000024];
.global .align 4 .u32 k1counter;
.global .align 4 .u32 k2counter;
.global .align 4 .u32 lockvar;
.global .align 1 .b8 _ZN34_INTERNAL_9ca3208a_4_k_cu_83e9169e4cuda3std3__45__cpo5beginE[1];
.global .align 1 .b8 _ZN34_INTERNAL_9ca3208a_4_k_cu_83e9169e4cuda3std3__45__cpo3endE[1];
.global .align 1 .b8 _ZN34_INTERNAL_9ca3208a_4_k_cu_83e9169e4cuda3std3__45__cpo6cbeginE[1];
.global .align 1 .b8 _ZN34_INTERNAL_9ca3208a_4_k_cu_83e9169e4cuda3std3__45__cpo4cendE[1];
.global .align 1 .b8 _ZN34_INTERNAL_9ca3208a_4_k_cu_83e9169e4cuda3std3__45__cpo6rbeginE[1];
.global .align 1 .b8 _ZN34_INTERNAL_9ca3208a_4_k_cu_83e9169e4cuda3std3__45__cpo4rendE[1];
.global .align 1 .b8 _ZN34_INTERNAL_9ca3208a_4_k_cu_83e9169e4cuda3std3__45__cpo7crbeginE[1];
.global .align 1 .b8 _ZN34_INTERNAL_9ca3208a_4_k_cu_83e9169e4cuda3std3__45__cpo5crendE[1];
.global .align 1 .b8 _ZN34_INTERNAL_9ca3208a_4_k_cu_83e9169e4cuda3std3__436_GLOBAL__N__9ca3208a_4_k_cu_83e9169e6ignoreE[1];
.global .align 1 .b8 _ZN34_INTERNAL_9ca3208a_4_k_cu_83e9169e4cuda3std3__419piecewise_constructE[1];
.global .align 1 .b8 _ZN34_INTERNAL_9ca3208a_4_k_cu_83e9169e4cuda3std3__48in_placeE[1];
.global .align 1 .b8 _ZN34_INTERNAL_9ca3208a_4_k_cu_83e9169e4cuda3std3__420unreachable_sentinelE[1];
.global .align 1 .b8 _ZN34_INTERNAL_9ca3208a_4_k_cu_83e9169e4cuda3std3__47nulloptE[1];
.global .align 1 .b8 _ZN34_INTERNAL_9ca3208a_4_k_cu_83e9169e4cuda3std3__48unexpectE[1];
.global .align 1 .b8 _ZN34_INTERNAL_9ca3208a_4_k_cu_83e9169e4cuda3std6ranges3__45__cpo4swapE[1];
.global .align 1 .b8 _ZN34_INTERNAL_9ca3208a_4_k_cu_83e9169e4cuda3std6ranges3__45__cpo9iter_moveE[1];
.global .align 1 .b8 _ZN34_INTERNAL_9ca3208a_4_k_cu_83e9169e4cuda3std6ranges3__45__cpo5beginE[1];
.global .align 1 .b8 _ZN34_INTERNAL_9ca3208a_4_k_cu_83e9169e4cuda3std6ranges3__45__cpo3endE[1];
.global .align 1 .b8 _ZN34_INTERNAL_9ca3208a_4_k_cu_83e9169e4cuda3std6ranges3__45__cpo6cbeginE[1];
.global .align 1 .b8 _ZN34_INTERNAL_9ca3208a_4_k_cu_83e9169e4cuda3std6ranges3__45__cpo4cendE[1];
.global .align 1 .b8 _ZN34_INTERNAL_9ca3208a_4_k_cu_83e9169e4cuda3std6ranges3__45__cpo7advanceE[1];
.global .align 1 .b8 _ZN34_INTERNAL_9ca3208a_4_k_cu_83e9169e4cuda3std6ranges3__45__cpo9iter_swapE[1];
.global .align 1 .b8 _ZN34_INTERNAL_9ca3208a_4_k_cu_83e9169e4cuda3std6ranges3__45__cpo4nextE[1];
.global .align 1 .b8 _ZN34_INTERNAL_9ca3208a_4_k_cu_83e9169e4cuda3std6ranges3__45__cpo4prevE[1];
.global .align 1 .b8 _ZN34_INTERNAL_9ca3208a_4_k_cu_83e9169e4cuda3std6ranges3__45__cpo4dataE[1];
.global .align 1 .b8 _ZN34_INTERNAL_9ca3208a_4_k_cu_83e9169e4cuda3std6ranges3__45__cpo5cdataE[1];
.global .align 1 .b8 _ZN34_INTERNAL_9ca3208a_4_k_cu_83e9169e4cuda3std6ranges3__45__cpo4sizeE[1];
.global .align 1 .b8 _ZN34_INTERNAL_9ca3208a_4_k_cu_83e9169e4cuda3std6ranges3__45__cpo5ssizeE[1];
.global .align 1 .b8 _ZN34_INTERNAL_9ca3208a_4_k_cu_83e9169e4cuda3std6ranges3__45__cpo8distanceE[1];
.global .align 1 .b8 _ZN34_INTERNAL_9ca3208a_4_k_cu_83e9169e6thrust24THRUST_300001_SM_1000_NS8cuda_cub3parE[1];
.global .align 1 .b8 _ZN34_INTERNAL_9ca3208a_4_k_cu_83e9169e6thrust24THRUST_300001_SM_1000_NS8cuda_cub10par_nosyncE[1];
.global .align 1 .b8 _ZN34_INTERNAL_9ca3208a_4_k_cu_83e9169e6thrust24THRUST_300001_SM_1000_NS6system6detail10sequential3seqE[1];
.global .align 1 .b8 _ZN34_INTERNAL_9ca3208a_4_k_cu_83e9169e6thrust24THRUST_300001_SM_1000_NS6system3cpp3parE[1];
.global .align 1 .b8 _ZN34_INTERNAL_9ca3208a_4_k_cu_83e9169e6thrust24THRUST_300001_SM_1000_NS12placeholders2_1E[1];
.global .align 1 .b8 _ZN34_INTERNAL_9ca3208a_4_k_cu_83e9169e6thrust24THRUST_300001_SM_1000_NS12placeholders2_2E[1];
.global .align 1 .b8 _ZN34_INTERNAL_9ca3208a_4_k_cu_83e9169e6thrust24THRUST_300001_SM_1000_NS12placeholders2_3E[1];
.global .align 1 .b8 _ZN34_INTERNAL_9ca3208a_4_k_cu_83e9169e6thrust24THRUST_300001_SM_1000_NS12placeholders2_4E[1];
.global .align 1 .b8 _ZN34_INTERNAL_9ca3208a_4_k_cu_83e9169e6thrust24THRUST_300001_SM_1000_NS12placeholders2_5E[1];
.global .align 1 .b8 _ZN34_INTERNAL_9ca3208a_4_k_cu_83e9169e6thrust24THRUST_300001_SM_1000_NS12placeholders2_6E[1];
.global .align 1 .b8 _ZN34_INTERNAL_9ca3208a_4_k_cu_83e9169e6thrust24THRUST_300001_SM_1000_NS12placeholders2_7E[1];
.global .align 1 .b8 _ZN34_INTERNAL_9ca3208a_4_k_cu_83e9169e6thrust24THRUST_300001_SM_1000_NS12placeholders2_8E[1];
.global .align 1 .b8 _ZN34_INTERNAL_9ca3208a_4_k_cu_83e9169e6thrust24THRUST_300001_SM_1000_NS12placeholders2_9E[1];
.global .align 1 .b8 _ZN34_INTERNAL_9ca3208a_4_k_cu_83e9169e6thrust24THRUST_300001_SM_1000_NS12placeholders3_10E[1];
.global .align 1 .b8 _ZN34_INTERNAL_9ca3208a_4_k_cu_83e9169e6thrust24THRUST_300001_SM_1000_NS3seqE[1];
.global .align 1 .b8 _ZN34_INTERNAL_9ca3208a_4_k_cu_83e9169e6thrust24THRUST_300001_SM_1000_NS6deviceE[1];
.global .align 1 .b8 $str[19] = {67, 104, 101, 99, 107, 112, 111, 105, 110, 116, 32, 65, 76, 32, 98, 101, 103, 10};
.global .align 1 .b8 $str$1[44] = {69, 100, 103, 101, 32, 81, 117, 101, 117, 101, 32, 98, 101, 102, 111, 114, 101, 44, 32, 102, 114, 111, 110, 116, 32, 61, 32, 37, 108, 100, 44, 32, 114, 101, 97, 114, 32, 61, 32, 37, 108, 100, 10};
.global .align 1 .b8 $str$2[13] = {69, 100, 103, 101, 32, 101, 120, 105, 115, 116, 115, 10};
.global .align 1 .b8 $str$3[22] = {80, 114, 105, 110, 116, 105, 110, 103, 32, 76, 105, 110, 107, 101, 100, 32, 76, 105, 115, 116, 10};
.global .align 1 .b8 $str$4[98] = {37, 108, 117, 32, 45, 62, 32, 44, 32, 101, 100, 103, 101, 32, 98, 108, 111, 99, 107, 115, 32, 61, 32, 37, 108, 117, 44, 32, 101, 100, 103, 101, 32, 115, 101, 110, 116, 105, 110, 101, 108, 32, 61, 32, 37, 112, 44, 32, 97, 99, 116, 105, 118, 101, 32, 101, 100, 103, 101, 32, 99, 111, 117, 110, 116, 32, 61, 32, 37, 108, 117, 44, 32, 100, 101, 115, 116, 105, 110, 97, 116, 105, 111, 110, 32, 118, 101, 114, 116, 105, 99, 101, 115, 32, 45, 62, 32};
.global .align 1 .b8 $str$5[5] = {37, 108, 117, 32};
.global .align 1 .b8 $str$6[2] = {10};
.global .align 1 .b8 $str$7[11] = {86, 68, 83, 32, 61, 32, 37, 108, 117, 10};
.global .align 1 .b8 $str$8[17] = {75, 50, 32, 99, 111, 117, 110, 116, 101, 114, 32, 61, 32, 37, 117, 10};

.visible .entry _Z19data_structure_initP27vertex_dictionary_structure(
	.param .u64 .ptr .align 1 _Z19data_structure_initP27vertex_dictionary_structure_param_0
)
{
	.reg .b64 	%rd<5>;

	ld.param.u64 	%rd1, [_Z19data_structure_initP27vertex_dictionary_structure_param_0];
	cvta.to.global.u64 	%rd2, %rd1;
	mov.b64 	%rd3, -1;
	st.global.u64 	[d_v_queue], %rd3;
	st.global.u64 	[d_v_queue+8], %rd3;
	mov.b64 	%rd4, 0;
	st.global.u64 	[d_v_queue+16], %rd4;
	st.global.u64 	[d_e_queue], %rd3;
	st.global.u64 	[d_e_queue+8], %rd3;
	st.global.u64 	[d_e_queue+16], %rd4;
	st.global.u64 	[%rd2+3600000], %rd4;
	ret;

}
	// .globl	_Z51parallel_push_edge_preallocate_list_to_device_queueP10edge_blockPP18adjacency_sentinelPmm
.visible .entry _Z51parallel_push_edge_preallocate_list_to_device_queueP10edge_blockPP18adjacency_sentinelPmm(
	.param .u64 .ptr .align 1 _Z51parallel_push_edge_preallocate_list_to_device_queueP10edge_blockPP18adjacency_sentinelPmm_param_0,
	.param .u64 .ptr .align 1 _Z51parallel_push_edge_preallocate_list_to_device_queueP10edge_blockPP18adjacency_sentinelPmm_param_1,
	.param .u64 .ptr .align 1 _Z51parallel_push_edge_preallocate_list_to_device_queueP10edge_blockPP18adjacency_sentinelPmm_param_2,
	.param .u64 _Z51parallel_push_edge_preallocate_list_to_device_queueP10edge_blockPP18adjacency_sentinelPmm_param_3
)
{
	.reg .pred 	%p<4>;
	.reg .b32 	%r<5>;
	.reg .b64 	%rd<18>;

	ld.param.u64 	%rd2, [_Z51parallel_push_edge_preallocate_list_to_device_queueP10edge_blockPP18adjacency_sentinelPmm_param_0];
	ld.param.u64 	%rd3, [_Z51parallel_push_edge_preallocate_list_to_device_queueP10edge_blockPP18adjacency_sentinelPmm_param_3];
	mov.u32 	%r1, %ctaid.x;
	mov.u32 	%r2, %ntid.x;
	mov.u32 	%r3, %tid.x;
	mad.lo.s32 	%r4, %r1, %r2, %r3;
	cvt.u64.u32 	%rd1, %r4;
	setp.le.u64 	%p1, %rd3, %rd1;
	@%p1 bra 	$L__BB1_4;
	ld.global.u64 	%rd4, [d_e_queue+16];
	sub.s64 	%rd5, 1500000, %rd4;
	setp.lt.u64 	%p2, %rd5, %rd3;
	@%p2 bra 	$L__BB1_4;
	ld.global.u64 	%rd6, [d_e_queue+8];
	add.s64 	%rd7, %rd6, %rd3;
	shr.u64 	%rd8, %rd7, 5;
	mul.hi.u64 	%rd9, %rd8, 50371909150609549;
	shr.u64 	%rd10, %rd9, 7;
	mul.lo.s64 	%rd11, %rd10, 1500000;
	sub.s64 	%rd12, %rd7, %rd11;
	ld.global.u64 	%rd13, [d_e_queue];
	setp.eq.s64 	%p3, %rd12, %rd13;
	@%p3 bra 	$L__BB1_4;
	mad.lo.s64 	%rd14, %rd1, 96, %rd2;
	shl.b64 	%rd15, %rd1, 3;
	mov.u64 	%rd16, d_e_queue;
	add.s64 	%rd17, %rd16, %rd15;
	st.global.u64 	[%rd17+24], %rd14;
$L__BB1_4:
	ret;

}
	// .globl	_Z54parallel_push_edge_preallocate_list_to_device_queue_v1P10edge_blockPP22adjacency_sentinel_newPmm
.visible .entry _Z54parallel_push_edge_preallocate_list_to_device_queue_v1P10edge_blockPP22adjacency_sentinel_newPmm(
	.param .u64 .ptr .align 1 _Z54parallel_push_edge_preallocate_list_to_device_queue_v1P10edge_blockPP22adjacency_sentinel_newPmm_param_0,
	.param .u64 .ptr .align 1 _Z54parallel_push_edge_preallocate_list_to_device_queue_v1P10edge_blockPP22adjacency_sentinel_newPmm_param_1,
	.param .u64 .ptr .align 1 _Z54parallel_push_edge_preallocate_list_to_device_queue_v1P10edge_blockPP22adjacency_sentinel_newPmm_param_2,
	.param .u64 _Z54parallel_push_edge_preallocate_list_to_device_queue_v1P10edge_blockPP22adjacency_sentinel_newPmm_param_3
)
{
	.reg .pred 	%p<4>;
	.reg .b32 	%r<5>;
	.reg .b64 	%rd<18>;

	ld.param.u64 	%rd2, [_Z54parallel_push_edge_preallocate_list_to_device_queue_v1P10edge_blockPP22adjacency_sentinel_newPmm_param_0];
	ld.param.u64 	%rd3, [_Z54parallel_push_edge_preallocate_list_to_device_queue_v1P10edge_blockPP22adjacency_sentinel_newPmm_param_3];
	mov.u32 	%r1, %ctaid.x;
	mov.u32 	%r2, %ntid.x;
	mov.u32 	%r3, %tid.x;
	mad.lo.s32 	%r4, %r1, %r2, %r3;
	cvt.u64.u32 	%rd1, %r4;
	setp.le.u64 	%p1, %rd3, %rd1;
	@%p1 bra 	$L__BB2_4;
	ld.global.u64 	%rd4, [d_e_queue+16];
	sub.s64 	%rd5, 1500000, %rd4;
	setp.lt.u64 	%p2, %rd5, %rd3;
	@%p2 bra 	$L__BB2_4;
	ld.global.u64 	%rd6, [d_e_queue+8];
	add.s64 	%rd7, %rd6, %rd3;
	shr.u64 	%rd8, %rd7, 5;
	mul.hi.u64 	%rd9, %rd8, 50371909150609549;
	shr.u64 	%rd10, %rd9, 7;
	mul.lo.s64 	%rd11, %rd10, 1500000;
	sub.s64 	%rd12, %rd7, %rd11;
	ld.global.u64 	%rd13, [d_e_queue];
	setp.eq.s64 	%p3, %rd12, %rd13;
	@%p3 bra 	$L__BB2_4;
	mad.lo.s64 	%rd14, %rd1, 96, %rd2;
	shl.b64 	%rd15, %rd1, 3;
	mov.u64 	%rd16, d_e_queue;
	add.s64 	%rd17, %rd16, %rd15;
	st.global.u64 	[%rd17+24], %rd14;
$L__BB2_4:
	ret;

}
	// .globl	_Z26parallel_push_queue_updatemm
.visible .entry _Z26parallel_push_queue_updatemm(
	.param .u64 _Z26parallel_push_queue_updatemm_param_0,
	.param .u64 _Z26parallel_push_queue_updatemm_param_1
)
{
	.reg .pred 	%p<3>;
	.reg .b64 	%rd<24>;

	ld.param.u64 	%rd1, [_Z26parallel_push_queue_updatemm_param_0];
	ld.param.u64 	%rd2, [_Z26parallel_push_queue_updatemm_param_1];
	ld.global.u64 	%rd3, [d_v_queue];
	setp.ne.s64 	%p1, %rd3, -1;
	@%p1 bra 	$L__BB3_2;
	mov.b64 	%rd4, 0;
	st.global.u64 	[d_v_queue], %rd4;
$L__BB3_2:
	ld.global.u64 	%rd5, [d_v_queue+8];
	add.s64 	%rd6, %rd5, %rd1;
	shr.u64 	%rd7, %rd6, 4;
	mul.hi.u64 	%rd8, %rd7, 147573952589676413;
	mul.lo.s64 	%rd9, %rd8, 2000;
	sub.s64 	%rd10, %rd6, %rd9;
	st.global.u64 	[d_v_queue+8], %rd10;
	ld.global.u64 	%rd11, [d_v_queue+16];
	add.s64 	%rd12, %rd11, %rd1;
	st.global.u64 	[d_v_queue+16], %rd12;
	ld.global.u64 	%rd13, [d_e_queue];
	setp.ne.s64 	%p2, %rd13, -1;
	@%p2 bra 	$L__BB3_4;
	mov.b64 	%rd14, 0;
	st.global.u64 	[d_e_queue], %rd14;
$L__BB3_4:
	ld.global.u64 	%rd15, [d_e_queue+8];
	add.s64 	%rd16, %rd15, %rd2;
	shr.u64 	%rd17, %rd16, 5;
	mul.hi.u64 	%rd18, %rd17, 50371909150609549;
	shr.u64 	%rd19, %rd18, 7;
	mul.lo.s64 	%rd20, %rd19, 1500000;
	sub.s64 	%rd21, %rd16, %rd20;
	st.global.u64 	[d_e_queue+8], %rd21;
	ld.global.u64 	%rd22, [d_e_queue+16];
	add.s64 	%rd23, %rd22, %rd2;
	st.global.u64 	[d_e_queue+16], %rd23;
	ret;

}
	// .globl	_Z34parallel_vertex_dictionary_init_v1P22adjacency_sentinel_newmP16graph_propertiesmPmP27vertex_dictionary_structure
.visible .entry _Z34parallel_vertex_dictionary_init_v1P22adjacency_sentinel_newmP16graph_propertiesmPmP27vertex_dictionary_structure(
	.param .u64 .ptr .align 1 _Z34parallel_vertex_dictionary_init_v1P22adjacency_sentinel_newmP16graph_propertiesmPmP27vertex_dictionary_structure_param_0,
	.param .u64 _Z34parallel_vertex_dictionary_init_v1P22adjacency_sentinel_newmP16graph_propertiesmPmP27vertex_dictionary_structure_param_1,
	.param .u64 .ptr .align 1 _Z34parallel_vertex_dictionary_init_v1P22adjacency_sentinel_newmP16graph_propertiesmPmP27vertex_dictionary_structure_param_2,
	.param .u64 _Z34parallel_vertex_dictionary_init_v1P22adjacency_sentinel_newmP16graph_propertiesmPmP27vertex_dictionary_structure_param_3,
	.param .u64 .ptr .align 1 _Z34parallel_vertex_dictionary_init_v1P22adjacency_sentinel_newmP16graph_propertiesmPmP27vertex_dictionary_structure_param_4,
	.param .u64 .ptr .align 1 _Z34parallel_vertex_dictionary_init_v1P22adjacency_sentinel_newmP16graph_propertiesmPmP27vertex_dictionary_structure_param_5
)
{
	.reg .pred 	%p<3>;
	.reg .b32 	%r<6>;
	.reg .b64 	%rd<16>;

	ld.param.u64 	%rd3, [_Z34parallel_vertex_dictionary_init_v1P22adjacency_sentinel_newmP16graph_propertiesmPmP27vertex_dictionary_structure_param_0];
	ld.param.u64 	%rd4, [_Z34parallel_vertex_dictionary_init_v1P22adjacency_sentinel_newmP16graph_propertiesmPmP27vertex_dictionary_structure_param_3];
	ld.param.u64 	%rd5, [_Z34parallel_vertex_dictionary_init_v1P22adjacency_sentinel_newmP16graph_propertiesmPmP27vertex_dictionary_structure_param_4];
	ld.param.u64 	%rd6, [_Z34parallel_vertex_dictionary_init_v1P22adjacency_sentinel_newmP16graph_propertiesmPmP27vertex_dictionary_structure_param_5];
	cvta.to.global.u64 	%rd1, %rd6;
	mov.u32 	%r1, %ctaid.x;
	mov.u32 	%r2, %ntid.x;
	mov.u32 	%r3, %tid.x;
	mad.lo.s32 	%r4, %r1, %r2, %r3;
	cvt.u64.u32 	%rd2, %r4;
	setp.le.u64 	%p1, %rd4, %rd2;
	@%p1 bra 	$L__BB4_4;
	cvt.u32.u64 	%r5, %rd2;
	setp.ne.s32 	%p2, %r5, 0;
	@%p2 bra 	$L__BB4_3;
	ld.global.u64 	%rd7, [%rd1+3600000];
	add.s64 	%rd8, %rd7, %rd4;
	st.global.u64 	[%rd1+3600000], %rd8;
$L__BB4_3:
	add.s64 	%rd9, %rd2, 1;
	shl.b64 	%rd10, %rd2, 3;
	add.s64 	%rd11, %rd1, %rd10;
	st.global.u64 	[%rd11], %rd9;
	mad.lo.s64 	%rd12, %rd2, 832, %rd3;
	st.global.u64 	[%rd11+1200000], %rd12;
	cvta.to.global.u64 	%rd13, %rd5;
	add.s64 	%rd14, %rd13, %rd10;
	ld.global.u64 	%rd15, [%rd14];
	st.global.u64 	[%rd11+2400000], %rd15;
$L__BB4_4:
	ret;

}
	// .globl	_Z29adjacency_list_init_modded_v2P10edge_blockPmP16graph_propertiesS1_S1_mmmS1_S1_mP27vertex_dictionary_structure
.visible .entry _Z29adjacency_list_init_modded_v2P10edge_blockPmP16graph_propertiesS1_S1_mmmS1_S1_mP27vertex_dictionary_structure(
	.param .u64 .ptr .align 1 _Z29adjacency_list_init_modded_v2P10edge_blockPmP16graph_propertiesS1_S1_mmmS1_S1_mP27vertex_dictionary_structure_param_0,
	.param .u64 .ptr .align 1 _Z29adjacency_list_init_modded_v2P10edge_blockPmP16graph_propertiesS1_S1_mmmS1_S1_mP27vertex_dictionary_structure_param_1,
	.param .u64 .ptr .align 1 _Z29adjacency_list_init_modded_v2P10edge_blockPmP16graph_propertiesS1_S1_mmmS1_S1_mP27vertex_dictionary_structure_param_2,
	.param .u64 .ptr .align 1 _Z29adjacency_list_init_modded_v2P10edge_blockPmP16graph_propertiesS1_S1_mmmS1_S1_mP27vertex_dictionary_structure_param_3,
	.param .u64 .ptr .align 1 _Z29adjacency_list_init_modded_v2P10edge_blockPmP16graph_propertiesS1_S1_mmmS1_S1_mP27vertex_dictionary_structure_param_4,
	.param .u64 _Z29adjacency_list_init_modded_v2P10edge_blockPmP16graph_propertiesS1_S1_mmmS1_S1_mP27vertex_dictionary_structure_param_5,
	.param .u64 _Z29adjacency_list_init_modded_v2P10edge_blockPmP16graph_propertiesS1_S1_mmmS1_S1_mP27vertex_dictionary_structure_param_6,
	.param .u64 _Z29adjacency_list_init_modded_v2P10edge_blockPmP16graph_propertiesS1_S1_mmmS1_S1_mP27vertex_dictionary_structure_param_7,
	.param .u64 .ptr .align 1 _Z29adjacency_list_init_modded_v2P10edge_blockPmP16graph_propertiesS1_S1_mmmS1_S1_mP27vertex_dictionary_structure_param_8,
	.param .u64 .ptr .align 1 _Z29adjacency_list_init_modded_v2P10edge_blockPmP16graph_propertiesS1_S1_mmmS1_S1_mP27vertex_dictionary_structure_param_9,
	.param .u64 _Z29adjacency_list_init_modded_v2P10edge_blockPmP16graph_propertiesS1_S1_mmmS1_S1_mP27vertex_dictionary_structure_param_10,
	.param .u64 .ptr .align 1 _Z29adjacency_list_init_modded_v2P10edge_blockPmP16graph_propertiesS1_S1_mmmS1_S1_mP27vertex_dictionary_structure_param_11
)
{
	.local .align 16 .b8 	__local_depot5[800];
	.reg .b64 	%SP;
	.reg .b64 	%SPL;
	.reg .pred 	%p<23>;
	.reg .b32 	%r<8>;
	.reg .b64 	%rd<239>;

	mov.u64 	%SPL, __local_depot5;
	ld.param.u64 	%rd93, [_Z29adjacency_list_init_modded_v2P10edge_blockPmP16graph_propertiesS1_S1_mmmS1_S1_mP27vertex_dictionary_structure_param_5];
	ld.param.u64 	%rd97, [_Z29adjacency_list_init_modded_v2P10edge_blockPmP16graph_propertiesS1_S1_mmmS1_S1_mP27vertex_dictionary_structure_param_6];
	ld.param.u64 	%rd94, [_Z29adjacency_list_init_modded_v2P10edge_blockPmP16graph_propertiesS1_S1_mmmS1_S1_mP27vertex_dictionary_structure_param_8];
	ld.param.u64 	%rd96, [_Z29adjacency_list_init_modded_v2P10edge_blockPmP16graph_propertiesS1_S1_mmmS1_S1_mP27vertex_dictionary_structure_param_11];
	add.u64 	%rd1, %SPL, 0;
	mov.u32 	%r2, %ctaid.x;
	mov.u32 	%r3, %ntid.x;
	mov.u32 	%r4, %tid.x;
	mad.lo.s32 	%r5, %r2, %r3, %r4;
	cvt.u64.u32 	%rd2, %r5;
	bar.sync 	0;
	setp.le.u64 	%p1, %rd97, %rd2;
	@%p1 bra 	$L__BB5_31;
	cvta.to.global.u64 	%rd99, %rd96;
	shl.b64 	%rd100, %rd2, 3;
	add.s64 	%rd3, %rd99, %rd100;
	ld.global.u64 	%rd4, [%rd3+2400000];
	ld.global.u64 	%rd101, [d_e_queue+16];
	setp.lt.u64 	%p2, %rd101, %rd93;
	ld.global.u64 	%rd102, [d_e_queue];
	setp.eq.s64 	%p3, %rd102, -1;
	or.pred  	%p4, %p2, %p3;
	@%p4 bra 	$L__BB5_9;
	cvta.to.global.u64 	%rd104, %rd94;
	add.s64 	%rd106, %rd104, %rd100;
	ld.global.u64 	%rd203, [%rd106+-8];
	ld.global.u64 	%rd6, [%rd106];
	setp.ge.u64 	%p5, %rd203, %rd6;
	@%p5 bra 	$L__BB5_9;
	sub.s64 	%rd7, %rd6, %rd203;
	and.b64  	%rd205, %rd7, 3;
	sub.s64 	%rd108, %rd203, %rd6;
	setp.gt.u64 	%p6, %rd108, -4;
	mov.b64 	%rd204, 0;
	@%p6 bra 	$L__BB5_6;
	and.b64  	%rd204, %rd7, -4;
	shl.b64 	%rd110, %rd203, 3;
	mov.u64 	%rd111, d_e_queue;
	add.s64 	%rd10, %rd111, %rd110;
	add.s64 	%rd199, %rd1, 16;
	mov.b64 	%rd202, 0;
	mov.u64 	%rd200, %rd204;
$L__BB5_5:
	ld.global.u64 	%rd112, [d_e_queue];
	shl.b64 	%rd113, %rd112, 3;
	add.s64 	%rd114, %rd202, %rd113;
	add.s64 	%rd115, %rd10, %rd114;
	ld.global.u64 	%rd116, [%rd115+24];
	mov.b64 	%rd117, 0;
	st.global.u64 	[%rd115+24], %rd117;
	ld.global.u64 	%rd118, [d_e_queue];
	shl.b64 	%rd119, %rd118, 3;
	add.s64 	%rd120, %rd202, %rd119;
	add.s64 	%rd121, %rd10, %rd120;
	ld.global.u64 	%rd122, [%rd121+32];
	st.local.v2.u64 	[%rd199+-16], {%rd116, %rd122};
	st.global.u64 	[%rd121+32], %rd117;
	ld.global.u64 	%rd123, [d_e_queue];
	shl.b64 	%rd124, %rd123, 3;
	add.s64 	%rd125, %rd202, %rd124;
	add.s64 	%rd126, %rd10, %rd125;
	ld.global.u64 	%rd127, [%rd126+40];
	st.global.u64 	[%rd126+40], %rd117;
	ld.global.u64 	%rd128, [d_e_queue];
	shl.b64 	%rd129, %rd128, 3;
	add.s64 	%rd130, %rd202, %rd129;
	add.s64 	%rd131, %rd10, %rd130;
	ld.global.u64 	%rd132, [%rd131+48];
	st.local.v2.u64 	[%rd199], {%rd127, %rd132};
	st.global.u64 	[%rd131+48], %rd117;
	add.s64 	%rd202, %rd202, 32;
	add.s64 	%rd203, %rd203, 4;
	add.s64 	%rd200, %rd200, -4;
	add.s64 	%rd199, %rd199, 32;
	setp.ne.s64 	%p7, %rd200, 0;
	@%p7 bra 	$L__BB5_5;
$L__BB5_6:
	setp.eq.s64 	%p8, %rd205, 0;
	@%p8 bra 	$L__BB5_9;
	shl.b64 	%rd133, %rd204, 3;
	add.s64 	%rd206, %rd1, %rd133;
	mov.u64 	%rd134, d_e_queue;
$L__BB5_8:
	.pragma "nounroll";
	ld.global.u64 	%rd135, [d_e_queue];
	add.s64 	%rd136, %rd135, %rd203;
	shl.b64 	%rd137, %rd136, 3;
	add.s64 	%rd138, %rd134, %rd137;
	ld.global.u64 	%rd139, [%rd138+24];
	st.local.u64 	[%rd206], %rd139;
	mov.b64 	%rd140, 0;
	st.global.u64 	[%rd138+24], %rd140;
	add.s64 	%rd203, %rd203, 1;
	add.s64 	%rd206, %rd206, 8;
	add.s64 	%rd205, %rd205, -1;
	setp.ne.s64 	%p9, %rd205, 0;
	@%p9 bra 	$L__BB5_8;
$L__BB5_9:
	bar.sync 	0;
	ld.global.u64 	%rd29, [%rd3+1200000];
	setp.eq.s64 	%p10, %rd4, 0;
	@%p10 bra 	$L__BB5_31;
	ld.param.u64 	%rd198, [_Z29adjacency_list_init_modded_v2P10edge_blockPmP16graph_propertiesS1_S1_mmmS1_S1_mP27vertex_dictionary_structure_param_9];
	cvt.u32.u64 	%r1, %rd2;
	mov.b64 	%rd227, 0;
	st.u64 	[%rd29+8], %rd227;
	setp.eq.s32 	%p11, %r1, 0;
	cvta.to.global.u64 	%rd142, %rd198;
	add.s64 	%rd30, %rd142, %rd100;
	@%p11 bra 	$L__BB5_12;
	ld.global.u64 	%rd227, [%rd30+-8];
$L__BB5_12:
	setp.ne.s32 	%p12, %r1, 0;
	ld.global.u64 	%rd33, [%rd30];
	ld.local.u64 	%rd215, [%rd1];
	add.s64 	%rd35, %rd29, 32;
	st.u64 	[%rd29+32], %rd215;
	@%p12 bra 	$L__BB5_14;
	mov.u64 	%rd144, $str;
	cvta.global.u64 	%rd145, %rd144;
	{ // callseq 0, 0
	.param .b64 param0;
	st.param.b64 	[param0], %rd145;
	.param .b64 param1;
	st.param.b64 	[param1], 0;
	.param .b32 retval0;
	call.uni (retval0), 
	vprintf, 
	(
	param0, 
	param1
	);
	ld.param.b32 	%r6, [retval0];
	} // callseq 0
$L__BB5_14:
	setp.ge.u64 	%p13, %rd227, %rd33;
	@%p13 bra 	$L__BB5_31;
	ld.param.u64 	%rd197, [_Z29adjacency_list_init_modded_v2P10edge_blockPmP16graph_propertiesS1_S1_mmmS1_S1_mP27vertex_dictionary_structure_param_4];
	cvta.to.global.u64 	%rd36, %rd197;
	sub.s64 	%rd37, %rd33, %rd227;
	and.b64  	%rd231, %rd37, 3;
	sub.s64 	%rd147, %rd227, %rd33;
	setp.gt.u64 	%p14, %rd147, -4;
	mov.b64 	%rd217, 0;
	mov.u64 	%rd213, %rd217;
	@%p14 bra 	$L__BB5_26;
	and.b64  	%rd210, %rd37, -4;
	shl.b64 	%rd149, %rd227, 3;
	add.s64 	%rd150, %rd149, %rd36;
	add.s64 	%rd209, %rd150, 16;
	mov.b64 	%rd217, 0;
$L__BB5_17:
	ld.global.u64 	%rd151, [%rd209+-16];
	shl.b64 	%rd152, %rd213, 3;
	add.s64 	%rd153, %rd215, %rd152;
	st.u64 	[%rd153], %rd151;
	ld.u64 	%rd154, [%rd29+8];
	add.s64 	%rd155, %rd154, 1;
	st.u64 	[%rd29+8], %rd155;
	add.s64 	%rd216, %rd213, 1;
	setp.lt.u64 	%p15, %rd213, 9;
	@%p15 bra 	$L__BB5_19;
	add.s64 	%rd48, %rd217, 1;
	shl.b64 	%rd157, %rd217, 3;
	add.s64 	%rd158, %rd1, %rd157;
	ld.local.u64 	%rd215, [%rd158+8];
	add.s64 	%rd159, %rd35, %rd157;
	st.u64 	[%rd159+8], %rd215;
	mov.b64 	%rd216, 0;
	mov.u64 	%rd217, %rd48;
$L__BB5_19:
	ld.global.u64 	%rd160, [%rd209+-8];
	shl.b64 	%rd161, %rd216, 3;
	add.s64 	%rd162, %rd215, %rd161;
	st.u64 	[%rd162], %rd160;
	ld.u64 	%rd163, [%rd29+8];
	add.s64 	%rd164, %rd163, 1;
	st.u64 	[%rd29+8], %rd164;
	add.s64 	%rd219, %rd216, 1;
	setp.lt.u64 	%p16, %rd216, 9;
	@%p16 bra 	$L__BB5_21;
	add.s64 	%rd54, %rd217, 1;
	shl.b64 	%rd166, %rd217, 3;
	add.s64 	%rd167, %rd1, %rd166;
	ld.local.u64 	%rd215, [%rd167+8];
	add.s64 	%rd168, %rd35, %rd166;
	st.u64 	[%rd168+8], %rd215;
	mov.b64 	%rd219, 0;
	mov.u64 	%rd217, %rd54;
$L__BB5_21:
	ld.global.u64 	%rd169, [%rd209];
	shl.b64 	%rd170, %rd219, 3;
	add.s64 	%rd171, %rd215, %rd170;
	st.u64 	[%rd171], %rd169;
	ld.u64 	%rd172, [%rd29+8];
	add.s64 	%rd173, %rd172, 1;
	st.u64 	[%rd29+8], %rd173;
	add.s64 	%rd222, %rd219, 1;
	setp.lt.u64 	%p17, %rd219, 9;
	@%p17 bra 	$L__BB5_23;
	add.s64 	%rd60, %rd217, 1;
	shl.b64 	%rd175, %rd217, 3;
	add.s64 	%rd176, %rd1, %rd175;
	ld.local.u64 	%rd215, [%rd176+8];
	add.s64 	%rd177, %rd35, %rd175;
	st.u64 	[%rd177+8], %rd215;
	mov.b64 	%rd222, 0;
	mov.u64 	%rd217, %rd60;
$L__BB5_23:
	ld.global.u64 	%rd178, [%rd209+8];
	shl.b64 	%rd179, %rd222, 3;
	add.s64 	%rd180, %rd215, %rd179;
	st.u64 	[%rd180], %rd178;
	ld.u64 	%rd181, [%rd29+8];
	add.s64 	%rd182, %rd181, 1;
	st.u64 	[%rd29+8], %rd182;
	add.s64 	%rd213, %rd222, 1;
	setp.lt.u64 	%p18, %rd222, 9;
	@%p18 bra 	$L__BB5_25;
	add.s64 	%rd66, %rd217, 1;
	shl.b64 	%rd184, %rd217, 3;
	add.s64 	%rd185, %rd1, %rd184;
	ld.local.u64 	%rd215, [%rd185+8];
	add.s64 	%rd186, %rd35, %rd184;
	st.u64 	[%rd186+8], %rd215;
	mov.b64 	%rd213, 0;
	mov.u64 	%rd217, %rd66;
$L__BB5_25:
	add.s64 	%rd227, %rd227, 4;
	add.s64 	%rd210, %rd210, -4;
	add.s64 	%rd209, %rd209, 32;
	setp.ne.s64 	%p19, %rd210, 0;
	@%p19 bra 	$L__BB5_17;
$L__BB5_26:
	setp.eq.s64 	%p20, %rd231, 0;
	@%p20 bra 	$L__BB5_31;
	shl.b64 	%rd187, %rd227, 3;
	add.s64 	%rd232, %rd36, %rd187;
$L__BB5_28:
	.pragma "nounroll";
	ld.global.u64 	%rd188, [%rd232];
	shl.b64 	%rd189, %rd213, 3;
	add.s64 	%rd190, %rd215, %rd189;
	st.u64 	[%rd190], %rd188;
	ld.u64 	%rd191, [%rd29+8];
	add.s64 	%rd192, %rd191, 1;
	st.u64 	[%rd29+8], %rd192;
	add.s64 	%rd237, %rd213, 1;
	setp.lt.u64 	%p21, %rd213, 9;
	@%p21 bra 	$L__BB5_30;
	add.s64 	%rd85, %rd217, 1;
	shl.b64 	%rd194, %rd217, 3;
	add.s64 	%rd195, %rd1, %rd194;
	ld.local.u64 	%rd215, [%rd195+8];
	add.s64 	%rd196, %rd35, %rd194;
	st.u64 	[%rd196+8], %rd215;
	mov.b64 	%rd237, 0;
	mov.u64 	%rd217, %rd85;
$L__BB5_30:
	add.s64 	%rd232, %rd232, 8;
	add.s64 	%rd231, %rd231, -1;
	setp.ne.s64 	%p22, %rd231, 0;
	mov.u64 	%rd213, %rd237;
	@%p22 bra 	$L__BB5_28;
$L__BB5_31:
	ret;

}
	// .globl	_Z17update_edge_queuem
.visible .entry _Z17update_edge_queuem(
	.param .u64 _Z17update_edge_queuem_param_0
)
{
	.local .align 16 .b8 	__local_depot6[16];
	.reg .b64 	%SP;
	.reg .b64 	%SPL;
	.reg .pred 	%p<2>;
	.reg .b32 	%r<5>;
	.reg .b64 	%rd<33>;

	mov.u64 	%SPL, __local_depot6;
	cvta.local.u64 	%SP, %SPL;
	ld.param.u64 	%rd7, [_Z17update_edge_queuem_param_0];
	add.u64 	%rd8, %SP, 0;
	add.u64 	%rd1, %SPL, 0;
	ld.global.u64 	%rd9, [d_e_queue+16];
	sub.s64 	%rd10, %rd9, %rd7;
	st.global.u64 	[d_e_queue+16], %rd10;
	ld.global.u64 	%rd11, [d_e_queue];
	ld.global.u64 	%rd12, [d_e_queue+8];
	st.local.v2.u64 	[%rd1], {%rd11, %rd12};
	mov.u64 	%rd13, $str$1;
	cvta.global.u64 	%rd14, %rd13;
	{ // callseq 1, 0
	.param .b64 param0;
	st.param.b64 	[param0], %rd14;
	.param .b64 param1;
	st.param.b64 	[param1], %rd8;
	.param .b32 retval0;
	call.uni (retval0), 
	vprintf, 
	(
	param0, 
	param1
	);
	ld.param.b32 	%r1, [retval0];
	} // callseq 1
	ld.global.u64 	%rd2, [d_e_queue];
	add.s64 	%rd15, %rd7, %rd2;
	add.s64 	%rd16, %rd15, -1;
	shr.u64 	%rd17, %rd16, 5;
	mul.hi.u64 	%rd18, %rd17, 50371909150609549;
	shr.u64 	%rd19, %rd18, 7;
	mul.lo.s64 	%rd20, %rd19, 1500000;
	sub.s64 	%rd21, %rd16, %rd20;
	ld.global.u64 	%rd31, [d_e_queue+8];
	setp.ne.s64 	%p1, %rd21, %rd31;
	@%p1 bra 	$L__BB6_2;
	mov.b64 	%rd31, -1;
	st.global.u64 	[d_e_queue], %rd31;
	st.global.u64 	[d_e_queue+8], %rd31;
	mov.u64 	%rd32, %rd31;
	bra.uni 	$L__BB6_3;
$L__BB6_2:
	shr.u64 	%rd23, %rd15, 5;
	mul.hi.u64 	%rd24, %rd23, 50371909150609549;
	shr.u64 	%rd25, %rd24, 7;
	mul.lo.s64 	%rd26, %rd25, 1500000;
	sub.s64 	%rd32, %rd15, %rd26;
	st.global.u64 	[d_e_queue], %rd32;
$L__BB6_3:
	st.local.v2.u64 	[%rd1], {%rd32, %rd31};
	cvta.global.u64 	%rd29, %rd13;
	{ // callseq 2, 0
	.param .b64 param0;
	st.param.b64 	[param0], %rd29;
	.param .b64 param1;
	st.param.b64 	[param1], %rd8;
	.param .b32 retval0;
	call.uni (retval0), 
	vprintf, 
	(
	param0, 
	param1
	);
	ld.param.b32 	%r3, [retval0];
	} // callseq 2
	ret;

}
	// .globl	_Z18search_edge_kernelP27vertex_dictionary_structuremmmmPm
.visible .entry _Z18search_edge_kernelP27vertex_dictionary_structuremmmmPm(
	.param .u64 .ptr .align 1 _Z18search_edge_kernelP27vertex_dictionary_structuremmmmPm_param_0,
	.param .u64 _Z18search_edge_kernelP27vertex_dictionary_structuremmmmPm_param_1,
	.param .u64 _Z18search_edge_kernelP27vertex_dictionary_structuremmmmPm_param_2,
	.param .u64 _Z18search_edge_kernelP27vertex_dictionary_structuremmmmPm_param_3,
	.param .u64 _Z18search_edge_kernelP27vertex_dictionary_structuremmmmPm_param_4,
	.param .u64 .ptr .align 1 _Z18search_edge_kernelP27vertex_dictionary_structuremmmmPm_param_5
)
{
	.reg .pred 	%p<3>;
	.reg .b32 	%r<11>;
	.reg .b64 	%rd<21>;

	ld.param.u64 	%rd1, [_Z18search_edge_kernelP27vertex_dictionary_structuremmmmPm_param_0];
	ld.param.u64 	%rd5, [_Z18search_edge_kernelP27vertex_dictionary_structuremmmmPm_param_2];
	ld.param.u64 	%rd2, [_Z18search_edge_kernelP27vertex_dictionary_structuremmmmPm_param_3];
	ld.param.u64 	%rd3, [_Z18search_edge_kernelP27vertex_dictionary_structuremmmmPm_param_4];
	ld.param.u64 	%rd4, [_Z18search_edge_kernelP27vertex_dictionary_structuremmmmPm_param_5];
	mov.u32 	%r2, %ctaid.x;
	mov.u32 	%r3, %ntid.x;
	mov.u32 	%r4, %tid.x;
	mad.lo.s32 	%r1, %r2, %r3, %r4;
	cvt.u64.u32 	%rd6, %r1;
	setp.le.u64 	%p1, %rd5, %rd6;
	@%p1 bra 	$L__BB7_3;
	cvta.to.global.u64 	%rd7, %rd1;
	mul.hi.u32 	%r5, %r1, -858993459;
	shr.u32 	%r6, %r5, 3;
	mul.lo.s32 	%r7, %r6, 10;
	sub.s32 	%r8, %r1, %r7;
	shl.b64 	%rd8, %rd2, 3;
	add.s64 	%rd9, %rd7, %rd8;
	ld.global.u64 	%rd10, [%rd9+1199992];
	mul.wide.u32 	%rd11, %r6, 8;
	add.s64 	%rd12, %rd10, %rd11;
	ld.u64 	%rd13, [%rd12+32];
	mul.wide.u32 	%rd14, %r8, 8;
	add.s64 	%rd15, %rd13, %rd14;
	ld.u64 	%rd16, [%rd15];
	setp.ne.s64 	%p2, %rd16, %rd3;
	@%p2 bra 	$L__BB7_3;
	cvta.to.global.u64 	%rd17, %rd4;
	mov.b64 	%rd18, 1;
	st.global.u64 	[%rd17], %rd18;
	mov.u64 	%rd19, $str$2;
	cvta.global.u64 	%rd20, %rd19;
	{ // callseq 3, 0
	.param .b64 param0;
	st.param.b64 	[param0], %rd20;
	.param .b64 param1;
	st.param.b64 	[param1], 0;
	.param .b32 retval0;
	call.uni (retval0), 
	vprintf, 
	(
	param0, 
	param1
	);
	ld.param.b32 	%r9, [retval0];
	} // callseq 3
$L__BB7_3:
	ret;

}
	// .globl	_Z20printKernelmodded_v1P27vertex_dictionary_structurem
.visible .entry _Z20printKernelmodded_v1P27vertex_dictionary_structurem(
	.param .u64 .ptr .align 1 _Z20printKernelmodded_v1P27vertex_dictionary_structurem_param_0,
	.param .u64 _Z20printKernelmodded_v1P27vertex_dictionary_structurem_param_1
)
{
	.local .align 16 .b8 	__local_depot8[32];
	.reg .b64 	%SP;
	.reg .b64 	%SPL;
	.reg .pred 	%p<8>;
	.reg .b32 	%r<14>;
	.reg .b64 	%rd<67>;

	mov.u64 	%SPL, __local_depot8;
	cvta.local.u64 	%SP, %SPL;
	ld.param.u64 	%rd26, [_Z20printKernelmodded_v1P27vertex_dictionary_structurem_param_0];
	cvta.to.global.u64 	%rd1, %rd26;
	add.u64 	%rd27, %SP, 0;
	add.u64 	%rd2, %SPL, 0;
	mov.u64 	%rd28, $str$3;
	cvta.global.u64 	%rd29, %rd28;
	{ // callseq 4, 0
	.param .b64 param0;
	st.param.b64 	[param0], %rd29;
	.param .b64 param1;
	st.param.b64 	[param1], 0;
	.param .b32 retval0;
	call.uni (retval0), 
	vprintf, 
	(
	param0, 
	param1
	);
	ld.param.b32 	%r1, [retval0];
	} // callseq 4
	ld.global.u64 	%rd57, [%rd1+3600000];
	setp.eq.s64 	%p1, %rd57, 0;
	@%p1 bra 	$L__BB8_11;
	mov.b64 	%rd58, 0;
$L__BB8_2:
	shl.b64 	%rd31, %rd58, 3;
	add.s64 	%rd6, %rd1, %rd31;
	ld.global.u64 	%rd7, [%rd6+1200000];
	setp.eq.s64 	%p2, %rd7, 0;
	@%p2 bra 	$L__BB8_10;
	ld.global.u64 	%rd8, [%rd6];
	setp.eq.s64 	%p3, %rd8, 0;
	@%p3 bra 	$L__BB8_10;
	ld.global.u64 	%rd32, [%rd6+2400000];
	ld.u64 	%rd33, [%rd7+8];
	st.local.v2.u64 	[%rd2], {%rd8, %rd32};
	st.local.v2.u64 	[%rd2+16], {%rd7, %rd33};
	mov.u64 	%rd34, $str$4;
	cvta.global.u64 	%rd35, %rd34;
	{ // callseq 5, 0
	.param .b64 param0;
	st.param.b64 	[param0], %rd35;
	.param .b64 param1;
	st.param.b64 	[param1], %rd27;
	.param .b32 retval0;
	call.uni (retval0), 
	vprintf, 
	(
	param0, 
	param1
	);
	ld.param.b32 	%r3, [retval0];
	} // callseq 5
	ld.global.u64 	%rd9, [%rd6+1200000];
	ld.u64 	%rd37, [%rd9+8];
	setp.eq.s64 	%p4, %rd37, 0;
	@%p4 bra 	$L__BB8_9;
	ld.u64 	%rd65, [%rd9+32];
	mov.b64 	%rd59, 0;
	mov.u64 	%rd61, %rd59;
	mov.u64 	%rd63, %rd59;
$L__BB8_6:
	shl.b64 	%rd39, %rd61, 3;
	add.s64 	%rd40, %rd65, %rd39;
	ld.u64 	%rd41, [%rd40];
	st.local.u64 	[%rd2], %rd41;
	mov.u64 	%rd42, $str$5;
	cvta.global.u64 	%rd43, %rd42;
	{ // callseq 6, 0
	.param .b64 param0;
	st.param.b64 	[param0], %rd43;
	.param .b64 param1;
	st.param.b64 	[param1], %rd27;
	.param .b32 retval0;
	call.uni (retval0), 
	vprintf, 
	(
	param0, 
	param1
	);
	ld.param.b32 	%r5, [retval0];
	} // callseq 6
	add.s64 	%rd64, %rd61, 1;
	setp.lt.u64 	%p5, %rd61, 9;
	ld.global.u64 	%rd16, [%rd6+1200000];
	@%p5 bra 	$L__BB8_8;
	shl.b64 	%rd46, %rd63, 3;
	add.s64 	%rd47, %rd16, %rd46;
	add.s64 	%rd63, %rd63, 1;
	ld.u64 	%rd65, [%rd47+40];
	mov.b64 	%rd64, 0;
$L__BB8_8:
	add.s64 	%rd59, %rd59, 1;
	ld.u64 	%rd48, [%rd16+8];
	setp.lt.u64 	%p6, %rd59, %rd48;
	mov.u64 	%rd61, %rd64;
	@%p6 bra 	$L__BB8_6;
$L__BB8_9:
	mov.u64 	%rd49, $str$6;
	cvta.global.u64 	%rd50, %rd49;
	{ // callseq 7, 0
	.param .b64 param0;
	st.param.b64 	[param0], %rd50;
	.param .b64 param1;
	st.param.b64 	[param1], 0;
	.param .b32 retval0;
	call.uni (retval0), 
	vprintf, 
	(
	param0, 
	param1
	);
	ld.param.b32 	%r7, [retval0];
	} // callseq 7
	ld.global.u64 	%rd57, [%rd1+3600000];
$L__BB8_10:
	add.s64 	%rd58, %rd58, 1;
	setp.lt.u64 	%p7, %rd58, %rd57;
	@%p7 bra 	$L__BB8_2;
$L__BB8_11:
	ld.global.u64 	%rd51, [d_v_d_sentinel+8];
	st.local.u64 	[%rd2], %rd51;
	mov.u64 	%rd52, $str$7;
	cvta.global.u64 	%rd53, %rd52;
	{ // callseq 8, 0
	.param .b64 param0;
	st.param.b64 	[param0], %rd53;
	.param .b64 param1;
	st.param.b64 	[param1], %rd27;
	.param .b32 retval0;
	call.uni (retval0), 
	vprintf, 
	(
	param0, 
	param1
	);
	ld.param.b32 	%r9, [retval0];
	} // callseq 8
	ld.global.u32 	%r11, [k2counter];
	st.local.u32 	[%rd2], %r11;
	mov.u64 	%rd55, $str$8;
	cvta.global.u64 	%rd56, %rd55;
	{ // callseq 9, 0
	.param .b64 param0;
	st.param.b64 	[param0], %rd56;
	.param .b64 param1;
	st.param.b64 	[param1], %rd27;
	.param .b32 retval0;
	call.uni (retval0), 
	vprintf, 
	(
	param0, 
	param1
	);
	ld.param.b32 	%r12, [retval0];
	} // callseq 9
	ret;

}
	// .globl	_ZN3cub18CUB_300001_SM_10006detail11EmptyKernelIvEEvv
.visible .entry _ZN3cub18CUB_300001_SM_10006detail11EmptyKernelIvEEvv()
{


	ret;

}
	// .globl	_ZN3cub18CUB_300001_SM_10006detail8for_each13static_kernelINS2_12policy_hub_t12policy_500_tEmN6thrust24THRUST_300001_SM_1000_NS8cuda_cub20__uninitialized_fill7functorINS7_10device_ptrIP10edge_blockEESD_EEEEvT0_T1_
.visible .entry _ZN3cub18CUB_300001_SM_10006detail8for_each13static_kernelINS2_12policy_hub_t12policy_500_tEmN6thrust24THRUST_300001_SM_1000_NS8cuda_cub20__uninitialized_fill7functorINS7_10device_ptrIP10edge_blockEESD_EEEEvT0_T1_(
	.param .u64 _ZN3cub18CUB_300001_SM_10006detail8for_each13static_kernelINS2_12policy_hub_t12policy_500_tEmN6thrust24THRUST_300001_SM_1000_NS8cuda_cub20__uninitialized_fill7functorINS7_10device_ptrIP10edge_blockEESD_EEEEvT0_T1__param_0,
	.param .align 8 .b8 _ZN3cub18CUB_300001_SM_10006detail8for_each13static_kernelINS2_12policy_hub_t12policy_500_tEmN6thrust24THRUST_300001_SM_1000_NS8cuda_cub20__uninitialized_fill7functorINS7_10device_ptrIP10edge_blockEESD_EEEEvT0_T1__param_1[16]
)
.maxntid 256
{
	.reg .pred 	%p<4>;
	.reg .b32 	%r<5>;
	.reg .b64 	%rd<18>;

	ld.param.u64 	%rd6, [_ZN3cub18CUB_300001_SM_10006detail8for_each13static_kernelINS2_12policy_hub_t12policy_500_tEmN6thrust24THRUST_300001_SM_1000_NS8cuda_cub20__uninitialized_fill7functorINS7_10device_ptrIP10edge_blockEESD_EEEEvT0_T1__param_1+8];
	ld.param.u64 	%rd5, [_ZN3cub18CUB_300001_SM_10006detail8for_each13static_kernelINS2_12policy_hub_t12policy_500_tEmN6thrust24THRUST_300001_SM_1000_NS8cuda_cub20__uninitialized_fill7functorINS7_10device_ptrIP10edge_blockEESD_EEEEvT0_T1__param_1];
	ld.param.u64 	%rd7, [_ZN3cub18CUB_300001_SM_10006detail8for_each13static_kernelINS2_12policy_hub_t12policy_500_tEmN6thrust24THRUST_300001_SM_1000_NS8cuda_cub20__uninitialized_fill7functorINS7_10device_ptrIP10edge_blockEESD_EEEEvT0_T1__param_0];
	mov.u32 	%r2, %ctaid.x;
	mul.wide.u32 	%rd1, %r2, 512;
	sub.s64 	%rd2, %rd7, %rd1;
	setp.lt.u64 	%p1, %rd2, 512;
	@%p1 bra 	$L__BB10_2;
	mov.u32 	%r4, %tid.x;
	cvta.to.global.u64 	%rd13, %rd5;
	cvt.u64.u32 	%rd14, %r4;
	add.s64 	%rd15, %rd1, %rd14;
	shl.b64 	%rd16, %rd15, 3;
	add.s64 	%rd17, %rd13, %rd16;
	st.global.u64 	[%rd17], %rd6;
	st.global.u64 	[%rd17+2048], %rd6;
	bra.uni 	$L__BB10_6;
$L__BB10_2:
	cvta.to.global.u64 	%rd8, %rd5;
	mov.u32 	%r1, %tid.x;
	cvt.u64.u32 	%rd9, %r1;
	setp.le.u64 	%p2, %rd2, %rd9;
	add.s64 	%rd10, %rd1, %rd9;
	shl.b64 	%rd11, %rd10, 3;
	add.s64 	%rd4, %rd8, %rd11;
	@%p2 bra 	$L__BB10_4;
	st.global.u64 	[%rd4], %rd6;
$L__BB10_4:
	add.s32 	%r3, %r1, 256;
	cvt.u64.u32 	%rd12, %r3;
	setp.le.u64 	%p3, %rd2, %rd12;
	@%p3 bra 	$L__BB10_6;
	st.global.u64 	[%rd4+2048], %rd6;
$L__BB10_6:
	ret;

}
	// .globl	_ZN3cub18CUB_300001_SM_10006detail8for_each13static_kernelINS2_12policy_hub_t12policy_500_tEmN6thrust24THRUST_300001_SM_1000_NS8cuda_cub20__uninitialized_fill7functorINS7_10device_ptrIP22adjacency_sentinel_newEESD_EEEEvT0_T1_
.visible .entry _ZN3cub18CUB_300001_SM_10006detail8for_each13static_kernelINS2_12policy_hub_t12policy_500_tEmN6thrust24THRUST_300001_SM_1000_NS8cuda_cub20__uninitialized_fill7functorINS7_10device_ptrIP22adjacency_sentinel_newEESD_EEEEvT0_T1_(
	.param .u64 _ZN3cub18CUB_300001_SM_10006detail8for_each13static_kernelINS2_12policy_hub_t12policy_500_tEmN6thrust24THRUST_300001_SM_1000_NS8cuda_cub20__uninitialized_fill7functorINS7_10device_ptrIP22adjacency_sentinel_newEESD_EEEEvT0_T1__param_0,
	.param .align 8 .b8 _ZN3cub18CUB_300001_SM_10006detail8for_each13static_kernelINS2_12policy_hub_t12policy_500_tEmN6thrust24THRUST_300001_SM_1000_NS8cuda_cub20__uninitialized_fill7functorINS7_10device_ptrIP22adjacency_sentinel_newEESD_EEEEvT0_T1__param_1[16]
)
.maxntid 256
{
	.reg .pred 	%p<4>;
	.reg .b32 	%r<5>;
	.reg .b64 	%rd<18>;

	ld.param.u64 	%rd6, [_ZN3cub18CUB_300001_SM_10006detail8for_each13static_kernelINS2_12policy_hub_t12policy_500_tEmN6thrust24THRUST_300001_SM_1000_NS8cuda_cub20__uninitialized_fill7functorINS7_10device_ptrIP22adjacency_sentinel_newEESD_EEEEvT0_T1__param_1+8];
	ld.param.u64 	%rd5, [_ZN3cub18CUB_300001_SM_10006detail8for_each13static_kernelINS2_12policy_hub_t12policy_500_tEmN6thrust24THRUST_300001_SM_1000_NS8cuda_cub20__uninitialized_fill7functorINS7_10device_ptrIP22adjacency_sentinel_newEESD_EEEEvT0_T1__param_1];
	ld.param.u64 	%rd7, [_ZN3cub18CUB_300001_SM_10006detail8for_each13static_kernelINS2_12policy_hub_t12policy_500_tEmN6thrust24THRUST_300001_SM_1000_NS8cuda_cub20__uninitialized_fill7functorINS7_10device_ptrIP22adjacency_sentinel_newEESD_EEEEvT0_T1__param_0];
	mov.u32 	%r2, %ctaid.x;
	mul.wide.u32 	%rd1, %r2, 512;
	sub.s64 	%rd2, %rd7, %rd1;
	setp.lt.u64 	%p1, %rd2, 512;
	@%p1 bra 	$L__BB11_2;
	mov.u32 	%r4, %tid.x;
	cvta.to.global.u64 	%rd13, %rd5;
	cvt.u64.u32 	%rd14, %r4;
	add.s64 	%rd15, %rd1, %rd14;
	shl.b64 	%rd16, %rd15, 3;
	add.s64 	%rd17, %rd13, %rd16;
	st.global.u64 	[%rd17], %rd6;
	st.global.u64 	[%rd17+2048], %rd6;
	bra.uni 	$L__BB11_6;
$L__BB11_2:
	cvta.to.global.u64 	%rd8, %rd5;
	mov.u32 	%r1, %tid.x;
	cvt.u64.u32 	%rd9, %r1;
	setp.le.u64 	%p2, %rd2, %rd9;
	add.s64 	%rd10, %rd1, %rd9;
	shl.b64 	%rd11, %rd10, 3;
	add.s64 	%rd4, %rd8, %rd11;
	@%p2 bra 	$L__BB11_4;
	st.global.u64 	[%rd4], %rd6;
$L__BB11_4:
	add.s32 	%r3, %r1, 256;
	cvt.u64.u32 	%rd12, %r3;
	setp.le.u64 	%p3, %rd2, %rd12;
	@%p3 bra 	$L__BB11_6;
	st.global.u64 	[%rd4+2048], %rd6;
$L__BB11_6:
	ret;

}
	// .globl	_ZN3cub18CUB_300001_SM_10006detail8for_each13static_kernelINS2_12policy_hub_t12policy_500_tEmN6thrust24THRUST_300001_SM_1000_NS8cuda_cub20__uninitialized_fill7functorINS7_10device_ptrImEEmEEEEvT0_T1_
.visible .entry _ZN3cub18CUB_300001_SM_10006detail8for_each13static_kernelINS2_12policy_hub_t12policy_500_tEmN6thrust24THRUST_300001_SM_1000_NS8cuda_cub20__uninitialized_fill7functorINS7_10device_ptrImEEmEEEEvT0_T1_(
	.param .u64 _ZN3cub18CUB_300001_SM_10006detail8for_each13static_kernelINS2_12policy_hub_t12policy_500_tEmN6thrust24THRUST_300001_SM_1000_NS8cuda_cub20__uninitialized_fill7functorINS7_10device_ptrImEEmEEEEvT0_T1__param_0,
	.param .align 8 .b8 _ZN3cub18CUB_300001_SM_10006detail8for_each13static_kernelINS2_12policy_hub_t12policy_500_tEmN6thrust24THRUST_300001_SM_1000_NS8cuda_cub20__uninitialized_fill7functorINS7_10device_ptrImEEmEEEEvT0_T1__param_1[16]
)
.maxntid 256
{
	.reg .pred 	%p<4>;
	.reg .b32 	%r<5>;
	.reg .b64 	%rd<18>;

	ld.param.u64 	%rd6, [_ZN3cub18CUB_300001_SM_10006detail8for_each13static_kernelINS2_12policy_hub_t12policy_500_tEmN6thrust24THRUST_300001_SM_1000_NS8cuda_cub20__uninitialized_fill7functorINS7_10device_ptrImEEmEEEEvT0_T1__param_1+8];
	ld.param.u64 	%rd5, [_ZN3cub18CUB_300001_SM_10006detail8for_each13static_kernelINS2_12policy_hub_t12policy_500_tEmN6thrust24THRUST_300001_SM_1000_NS8cuda_cub20__uninitialized_fill7functorINS7_10device_ptrImEEmEEEEvT0_T1__param_1];
	ld.param.u64 	%rd7, [_ZN3cub18CUB_300001_SM_10006detail8for_each13static_kernelINS2_12policy_hub_t12policy_500_tEmN6thrust24THRUST_300001_SM_1000_NS8cuda_cub20__uninitialized_fill7functorINS7_10device_ptrImEEmEEEEvT0_T1__param_0];
	mov.u32 	%r2, %ctaid.x;
	mul.wide.u32 	%rd1, %r2, 512;
	sub.s64 	%rd2, %rd7, %rd1;
	setp.lt.u64 	%p1, %rd2, 512;
	@%p1 bra 	$L__BB12_2;
	mov.u32 	%r4, %tid.x;
	cvta.to.global.u64 	%rd13, %rd5;
	cvt.u64.u32 	%rd14, %r4;
	add.s64 	%rd15, %rd1, %rd14;
	shl.b64 	%rd16, %rd15, 3;
	add.s64 	%rd17, %rd13, %rd16;
	st.global.u64 	[%rd17], %rd6;
	st.global.u64 	[%rd17+2048], %rd6;
	bra.uni 	$L__BB12_6;
$L__BB12_2:
	cvta.to.global.u64 	%rd8, %rd5;
	mov.u32 	%r1, %tid.x;
	cvt.u64.u32 	%rd9, %r1;
	setp.le.u64 	%p2, %rd2, %rd9;
	add.s64 	%rd10, %rd1, %rd9;
	shl.b64 	%rd11, %rd10, 3;
	add.s64 	%rd4, %rd8, %rd11;
	@%p2 bra 	$L__BB12_4;
	st.global.u64 	[%rd4], %rd6;
$L__BB12_4:
	add.s32 	%r3, %r1, 256;
	cvt.u64.u32 	%rd12, %r3;
	setp.le.u64 	%p3, %rd2, %rd12;
	@%p3 bra 	$L__BB12_6;
	st.global.u64 	[%rd4+2048], %rd6;
$L__BB12_6:
	ret;

}


// ===== COMPILED SASS (sm_100) =====

	.target	sm_100

	.elftype	@"ET_EXEC"


//--------------------- .note.nv.tkinfo           --------------------------
	.section	.note.nv.tkinfo,"",@"SHT_NOTE"
	.sectionflags	@"SHF_NOTE_NV_TKINFO"
	.tkinfo
        /*0018*/ 	.word	0x00000002
        /*0030*/ 	.string	""
        /*0030*/ 	.string	"ptxas"
        /*0030*/ 	.string	"Cuda compilation tools, release 13.0, V13.0.88"
        /*0030*/ 	.string	"Build cuda_13.0.r13.0/compiler.36424714_0"
        /*0030*/ 	.string	"-arch sm_100 -m 64 "



//--------------------- .note.nv.cuinfo           --------------------------
	.section	.note.nv.cuinfo,"",@"SHT_NOTE"
	.sectionflags	@"SHF_NOTE_NV_CUINFO"
        /*0018*/ 	.short	0x0002
        /*001a*/ 	.short	0x0064
        /*001c*/ 	.short	0x0082
	.zero		2


//--------------------- .nv.info                  --------------------------
	.section	.nv.info,"",@"SHT_CUDA_INFO"
	.align	4


	//----- nvinfo : EIATTR_REGCOUNT
	.align		4
        /*0000*/ 	.byte	0x04, 0x2f
        /*0002*/ 	.short	(.L_62 - .L_61)
	.align		4
.L_61:
        /*0004*/ 	.word	index@(_Z19data_structure_initP27vertex_dictionary_structure)
        /*0008*/ 	.word	0x0000000c


	//----- nvinfo : EIATTR_FRAME_SIZE
	.align		4
.L_62:
        /*000c*/ 	.byte	0x04, 0x11
        /*000e*/ 	.short	(.L_64 - .L_63)
	.align		4
.L_63:
        /*0010*/ 	.word	index@(_Z19data_structure_initP27vertex_dictionary_structure)
        /*0014*/ 	.word	0x00000000


	//----- nvinfo : EIATTR_REGCOUNT
	.align		4
.L_64:
        /*0018*/ 	.byte	0x04, 0x2f
        /*001a*/ 	.short	(.L_66 - .L_65)
	.align		4
.L_65:
        /*001c*/ 	.word	index@(_Z51parallel_push_edge_preallocate_list_to_device_queueP10edge_blockPP18adjacency_sentinelPmm)
        /*0020*/ 	.word	0x00000012


	//----- nvinfo : EIATTR_FRAME_SIZE
	.align		4
.L_66:
        /*0024*/ 	.byte	0x04, 0x11
        /*0026*/ 	.short	(.L_68 - .L_67)
	.align		4
.L_67:
        /*0028*/ 	.word	index@(_Z51parallel_push_edge_preallocate_list_to_device_queueP10edge_blockPP18adjacency_sentinelPmm)
        /*002c*/ 	.word	0x00000000


	//----- nvinfo : EIATTR_REGCOUNT
	.align		4
.L_68:
        /*0030*/ 	.byte	0x04, 0x2f
        /*0032*/ 	.short	(.L_70 - .L_69)
	.align		4
.L_69:
        /*0034*/ 	.word	index@(_Z54parallel_push_edge_preallocate_list_to_device_queue_v1P10edge_blockPP22adjacency_sentinel_newPmm)
        /*0038*/ 	.word	0x00000012


	//----- nvinfo : EIATTR_FRAME_SIZE
	.align		4
.L_70:
        /*003c*/ 	.byte	0x04, 0x11
        /*003e*/ 	.short	(.L_72 - .L_71)
	.align		4
.L_71:
        /*0040*/ 	.word	index@(_Z54parallel_push_edge_preallocate_list_to_device_queue_v1P10edge_blockPP22adjacency_sentinel_newPmm)
        /*0044*/ 	.word	0x00000000


	//----- nvinfo : EIATTR_REGCOUNT
	.align		4
.L_72:
        /*0048*/ 	.byte	0x04, 0x2f
        /*004a*/ 	.short	(.L_74 - .L_73)
	.align		4
.L_73:
        /*004c*/ 	.word	index@(_Z26parallel_push_queue_updatemm)
        /*0050*/ 	.word	0x00000016


	//----- nvinfo : EIATTR_FRAME_SIZE
	.align		4
.L_74:
        /*0054*/ 	.byte	0x04, 0x11
        /*0056*/ 	.short	(.L_76 - .L_75)
	.align		4
.L_75:
        /*0058*/ 	.word	index@(_Z26parallel_push_queue_updatemm)
        /*005c*/ 	.word	0x00000000


	//----- nvinfo : EIATTR_REGCOUNT
	.align		4
.L_76:
        /*0060*/ 	.byte	0x04, 0x2f
        /*0062*/ 	.short	(.L_78 - .L_77)
	.align		4
.L_77:
        /*0064*/ 	.word	index@(_Z34parallel_vertex_dictionary_init_v1P22adjacency_sentinel_newmP16graph_propertiesmPmP27vertex_dictionary_structure)
        /*0068*/ 	.word	0x00000012


	//----- nvinfo : EIATTR_FRAME_SIZE
	.align		4
.L_78:
        /*006c*/ 	.byte	0x04, 0x11
        /*006e*/ 	.short	(.L_80 - .L_79)
	.align		4
.L_79:
        /*0070*/ 	.word	index@(_Z34parallel_vertex_dictionary_init_v1P22adjacency_sentinel_newmP16graph_propertiesmPmP27vertex_dictionary_structure)
        /*0074*/ 	.word	0x00000000


	//----- nvinfo : EIATTR_REGCOUNT
	.align		4
.L_80:
        /*0078*/ 	.byte	0x04, 0x2f
        /*007a*/ 	.short	(.L_82 - .L_81)
	.align		4
.L_81:
        /*007c*/ 	.word	index@(_Z29adjacency_list_init_modded_v2P10edge_blockPmP16graph_propertiesS1_S1_mmmS1_S1_mP27vertex_dictionary_structure)
        /*0080*/ 	.word	0x00000020


	//----- nvinfo : EIATTR_FRAME_SIZE
	.align		4
.L_82:
        /*0084*/ 	.byte	0x04, 0x11
        /*0086*/ 	.short	(.L_84 - .L_83)
	.align		4
.L_83:
        /*0088*/ 	.word	index@(_Z29adjacency_list_init_modded_v2P10edge_blockPmP16graph_propertiesS1_S1_mmmS1_S1_mP27vertex_dictionary_structure)
        /*008c*/ 	.word	0x00000320


	//----- nvinfo : EIATTR_REGCOUNT
	.align		4
.L_84:
        /*0090*/ 	.byte	0x04, 0x2f
        /*0092*/ 	.short	(.L_86 - .L_85)
	.align		4
.L_85:
        /*0094*/ 	.word	index@(_Z17update_edge_queuem)
        /*0098*/ 	.word	0x00000018


	//----- nvinfo : EIATTR_FRAME_SIZE
	.align		4
.L_86:
        /*009c*/ 	.byte	0x04, 0x11
        /*009e*/ 	.short	(.L_88 - .L_87)
	.align		4
.L_87:
        /*00a0*/ 	.word	index@(_Z17update_edge_queuem)
        /*00a4*/ 	.word	0x00000010


	//----- nvinfo : EIATTR_REGCOUNT
	.align		4
.L_88:
        /*00a8*/ 	.byte	0x04, 0x2f
        /*00aa*/ 	.short	(.L_90 - .L_89)
	.align		4
.L_89:
        /*00ac*/ 	.word	index@(_Z18search_edge_kernelP27vertex_dictionary_structuremmmmPm)
        /*00b0*/ 	.word	0x00000018


	//----- nvinfo : EIATTR_FRAME_SIZE
	.align		4
.L_90:
        /*00b4*/ 	.byte	0x04, 0x11
        /*00b6*/ 	.short	(.L_92 - .L_91)
	.align		4
.L_91:
        /*00b8*/ 	.word	index@(_Z18search_edge_kernelP27vertex_dictionary_structuremmmmPm)
        /*00bc*/ 	.word	0x00000000


	//----- nvinfo : EIATTR_REGCOUNT
	.align		4
.L_92:
        /*00c0*/ 	.byte	0x04, 0x2f
        /*00c2*/ 	.short	(.L_94 - .L_93)
	.align		4
.L_93:
        /*00c4*/ 	.word	index@(_Z20printKernelmodded_v1P27vertex_dictionary_structurem)
        /*00c8*/ 	.word	0x00000022


	//----- nvinfo : EIATTR_FRAME_SIZE
	.align		4
.L_94:
        /*00cc*/ 	.byte	0x04, 0x11
        /*00ce*/ 	.short	(.L_96 - .L_95)
	.align		4
.L_95:
        /*00d0*/ 	.word	index@(_Z20printKernelmodded_v1P27vertex_dictionary_structurem)
        /*00d4*/ 	.word	0x00000020


	//----- nvinfo : EIATTR_REGCOUNT
	.align		4
.L_96:
        /*00d8*/ 	.byte	0x04, 0x2f
        /*00da*/ 	.short	(.L_98 - .L_97)
	.align		4
.L_97:
        /*00dc*/ 	.word	index@(_ZN3cub18CUB_300001_SM_10006detail11EmptyKernelIvEEvv)
        /*00e0*/ 	.word	0x00000004


	//----- nvinfo : EIATTR_FRAME_SIZE
	.align		4
.L_98:
        /*00e4*/ 	.byte	0x04, 0x11
        /*00e6*/ 	.short	(.L_100 - .L_99)
	.align		4
.L_99:
        /*00e8*/ 	.word	index@(_ZN3cub18CUB_300001_SM_10006detail11EmptyKernelIvEEvv)
        /*00ec*/ 	.word	0x00000000


	//----- nvinfo : EIATTR_REGCOUNT
	.align		4
.L_100:
        /*00f0*/ 	.byte	0x04, 0x2f
        /*00f2*/ 	.short	(.L_102 - .L_101)
	.align		4
.L_101:
        /*00f4*/ 	.word	index@(_ZN3cub18CUB_300001_SM_10006detail8for_each13static_kernelINS2_12policy_hub_t12policy_500_tEmN6thrust24THRUST_300001_SM_1000_NS8cuda_cub20__uninitialized_fill7functorINS7_10device_ptrIP10edge_blockEESD_EEEEvT0_T1_)
        /*00f8*/ 	.word	0x00000009


	//----- nvinfo : EIATTR_FRAME_SIZE
	.align		4
.L_102:
        /*00fc*/ 	.byte	0x04, 0x11
        /*00fe*/ 	.short	(.L_104 - .L_103)
	.align		4
.L_103:
        /*0100*/ 	.word	index@(_ZN3cub18CUB_300001_SM_10006detail8for_each13static_kernelINS2_12policy_hub_t12policy_500_tEmN6thrust24THRUST_300001_SM_1000_NS8cuda_cub20__uninitialized_fill7functorINS7_10device_ptrIP10edge_blockEESD_EEEEvT0_T1_)
        /*0104*/ 	.word	0x00000000


	//----- nvinfo : EIATTR_REGCOUNT
	.align		4
.L_104:
        /*0108*/ 	.byte	0x04, 0x2f
        /*010a*/ 	.short	(.L_106 - .L_105)
	.align		4
.L_105:
        /*010c*/ 	.word	index@(_ZN3cub18CUB_300001_SM_10006detail8for_each13static_kernelINS2_12policy_hub_t12policy_500_tEmN6thrust24THRUST_300001_SM_1000_NS8cuda_cub20__uninitialized_fill7functorINS7_10device_ptrIP22adjacency_sentinel_newEESD_EEEEvT0_T1_)
        /*0110*/ 	.word	0x00000009


	//----- nvinfo : EIATTR_FRAME_SIZE
	.align		4
.L_106:
        /*0114*/ 	.byte	0x04, 0x11
        /*0116*/ 	.short	(.L_108 - .L_107)
	.align		4
.L_107:
        /*0118*/ 	.word	index@(_ZN3cub18CUB_300001_SM_10006detail8for_each13static_kernelINS2_12policy_hub_t12policy_500_tEmN6thrust24THRUST_300001_SM_1000_NS8cuda_cub20__uninitialized_fill7functorINS7_10device_ptrIP22adjacency_sentinel_newEESD_EEEEvT0_T1_)
        /*011c*/ 	.word	0x00000000


	//----- nvinfo : EIATTR_REGCOUNT
	.align		4
.L_108:
        /*0120*/ 	.byte	0x04, 0x2f
        /*0122*/ 	.short	(.L_110 - .L_109)
	.align		4
.L_109:
        /*0124*/ 	.word	index@(_ZN3cub18CUB_300001_SM_10006detail8for_each13static_kernelINS2_12policy_hub_t12policy_500_tEmN6thrust24THRUST_300001_SM_1000_NS8cuda_cub20__uninitialized_fill7functorINS7_10device_ptrImEEmEEEEvT0_T1_)
        /*0128*/ 	.word	0x00000009


	//----- nvinfo : EIATTR_FRAME_SIZE
	.align		4
.L_110:
        /*012c*/ 	.byte	0x04, 0x11
        /*012e*/ 	.short	(.L_112 - .L_111)
	.align		4
.L_111:
        /*0130*/ 	.word	index@(_ZN3cub18CUB_300001_SM_10006detail8for_each13static_kernelINS2_12policy_hub_t12policy_500_tEmN6thrust24THRUST_300001_SM_1000_NS8cuda_cub20__uninitialized_fill7functorINS7_10device_ptrImEEmEEEEvT0_T1_)
        /*0134*/ 	.word	0x00000000


	//----- nvinfo : EIATTR_MIN_STACK_SIZE
	.align		4
.L_112:
        /*0138*/ 	.byte	0x04, 0x12
        /*013a*/ 	.short	(.L_114 - .L_113)
	.align		4
.L_113:
        /*013c*/ 	.word	index@(_ZN3cub18CUB_300001_SM_10006detail8for_each13static_kernelINS2_12policy_hub_t12policy_500_tEmN6thrust24THRUST_300001_SM_1000_NS8cuda_cub20__uninitialized_fill7functorINS7_10device_ptrImEEmEEEEvT0_T1_)
        /*0140*/ 	.word	0x00000000


	//----- nvinfo : EIATTR_MIN_STACK_SIZE
	.align		4
.L_114:
        /*0144*/ 	.byte	0x04, 0x12
        /*0146*/ 	.short	(.L_116 - .L_115)
	.align		4
.L_115:
        /*0148*/ 	.word	index@(_ZN3cub18CUB_300001_SM_10006detail8for_each13static_kernelINS2_12policy_hub_t12policy_500_tEmN6thrust24THRUST_300001_SM_1000_NS8cuda_cub20__uninitialized_fill7functorINS7_10device_ptrIP22adjacency_sentinel_newEESD_EEEEvT0_T1_)
        /*014c*/ 	.word	0x00000000


	//----- nvinfo : EIATTR_MIN_STACK_SIZE
	.align		4
.L_116:
        /*0150*/ 	.byte	0x04, 0x12
        /*0152*/ 	.short	(.L_118 - .L_117)
	.align		4
.L_117:
        /*0154*/ 	.word	index@(_ZN3cub18CUB_300001_SM_10006detail8for_each13static_kernelINS2_12policy_hub_t12policy_500_tEmN6thrust24THRUST_300001_SM_1000_NS8cuda_cub20__uninitialized_fill7functorINS7_10device_ptrIP10edge_blockEESD_EEEEvT0_T1_)
        /*0158*/ 	.word	0x00000000


	//----- nvinfo : EIATTR_MIN_STACK_SIZE
	.align		4
.L_118:
        /*015c*/ 	.byte	0x04, 0x12
        /*015e*/ 	.short	(.L_120 - .L_119)
	.align		4
.L_119:
        /*0160*/ 	.word	index@(_ZN3cub18CUB_300001_SM_10006detail11EmptyKernelIvEEvv)
        /*0164*/ 	.word	0x00000000


	//----- nvinfo : EIATTR_MIN_STACK_SIZE
	.align		4
.L_120:
        /*0168*/ 	.byte	0x04, 0x12
        /*016a*/ 	.short	(.L_122 - .L_121)
	.align		4
.L_121:
        /*016c*/ 	.word	index@(_Z20printKernelmodded_v1P27vertex_dictionary_structurem)
        /*0170*/ 	.word	0x00000020


	//----- nvinfo : EIATTR_MIN_STACK_SIZE
	.align		4
.L_122:
        /*0174*/ 	.byte	0x04, 0x12
        /*0176*/ 	.short	(.L_124 - .L_123)
	.align		4
.L_123:
        /*0178*/ 	.word	index@(_Z18search_edge_kernelP27vertex_dictionary_structuremmmmPm)
        /*017c*/ 	.word	0x00000000


	//----- nvinfo : EIATTR_MIN_STACK_SIZE
	.align		4
.L_124:
        /*0180*/ 	.byte	0x04, 0x12
        /*0182*/ 	.short	(.L_126 - .L_125)
	.align		4
.L_125:
        /*0184*/ 	.word	index@(_Z17update_edge_queuem)
        /*0188*/ 	.word	0x00000010


	//----- nvinfo : EIATTR_MIN_STACK_SIZE
	.align		4
.L_126:
        /*018c*/ 	.byte	0x04, 0x12
        /*018e*/ 	.short	(.L_128 - .L_127)
	.align		4
.L_127:
        /*0190*/ 	.word	index@(_Z29adjacency_list_init_modded_v2P10edge_blockPmP16graph_propertiesS1_S1_mmmS1_S1_mP27vertex_dictionary_structure)
        /*0194*/ 	.word	0x00000320


	//----- nvinfo : EIATTR_MIN_STACK_SIZE
	.align		4
.L_128:
        /*0198*/ 	.byte	0x04, 0x12
        /*019a*/ 	.short	(.L_130 - .L_129)
	.align		4
.L_129:
        /*019c*/ 	.word	index@(_Z34parallel_vertex_dictionary_init_v1P22adjacency_sentinel_newmP16graph_propertiesmPmP27vertex_dictionary_structure)
        /*01a0*/ 	.word	0x00000000


	//----- nvinfo : EIATTR_MIN_STACK_SIZE
	.align		4
.L_130:
        /*01a4*/ 	.byte	0x04, 0x12
        /*01a6*/ 	.short	(.L_132 - .L_131)
	.align		4
.L_131:
        /*01a8*/ 	.word	index@(_Z26parallel_push_queue_updatemm)
        /*01ac*/ 	.word	0x00000000


	//----- nvinfo : EIATTR_MIN_STACK_SIZE
	.align		4
.L_132:
        /*01b0*/ 	.byte	0x04, 0x12
        /*01b2*/ 	.short	(.L_134 - .L_133)
	.align		4
.L_133:
        /*01b4*/ 	.word	index@(_Z54parallel_push_edge_preallocate_list_to_device_queue_v1P10edge_blockPP22adjacency_sentinel_newPmm)
        /*01b8*/ 	.word	0x00000000


	//----- nvinfo : EIATTR_MIN_STACK_SIZE
	.align		4
.L_134:
        /*01bc*/ 	.byte	0x04, 0x12
        /*01be*/ 	.short	(.L_136 - .L_135)
	.align		4
.L_135:
        /*01c0*/ 	.word	index@(_Z51parallel_push_edge_preallocate_list_to_device_queueP10edge_blockPP18adjacency_sentinelPmm)
        /*01c4*/ 	.word	0x00000000


	//----- nvinfo : EIATTR_MIN_STACK_SIZE
	.align		4
.L_136:
        /*01c8*/ 	.byte	0x04, 0x12
        /*01ca*/ 	.short	(.L_138 - .L_137)
	.align		4
.L_137:
        /*01cc*/ 	.word	index@(_Z19data_structure_initP27vertex_dictionary_structure)
        /*01d0*/ 	.word	0x00000000
.L_138:


//--------------------- .nv.compat                --------------------------
	.section	.nv.compat,"",@"SHT_CUDA_COMPAT_INFO"
	.align	4
        /*0000*/ 	.byte	0x02, 0x09, 0x00, 0x00, 0x02, 0x02, 0x01, 0x00, 0x02, 0x05, 0x05, 0x00, 0x03, 0x07, 0x01, 0x01
        /*0010*/ 	.byte	0x02, 0x03, 0x00, 0x00, 0x02, 0x06, 0x01, 0x00, 0x04, 0x0b, 0x08, 0x00, 0x09, 0x00, 0x00, 0x00
        /*0020*/ 	.byte	0x00, 0x00, 0x00, 0x00


//--------------------- .nv.info._ZN3cub18CUB_300001_SM_10006detail8for_each13static_kernelINS2_12policy_hub_t12policy_500_tEmN6thrust24THRUST_300001_SM_1000_NS8cuda_cub20__uninitialized_fill7functorINS7_10device_ptrImEEmEEEEvT0_T1_ --------------------------
	.section	.nv.info._ZN3cub18CUB_300001_SM_10006detail8for_each13static_kernelINS2_12policy_hub_t12policy_500_tEmN6thrust24THRUST_300001_SM_1000_NS8cuda_cub20__uninitialized_fill7functorINS7_10device_ptrImEEmEEEEvT0_T1_,"",@"SHT_CUDA_INFO"
	.sectionflags	@""
	.align	4


	//----- nvinfo : EIATTR_CUDA_API_VERSION
	.align		4
        /*0000*/ 	.byte	0x04, 0x37
        /*0002*/ 	.short	(.L_140 - .L_139)
.L_139:
        /*0004*/ 	.word	0x00000082


	//----- nvinfo : EIATTR_KPARAM_INFO
	.align		4
.L_140:
        /*0008*/ 	.byte	0x04, 0x17
        /*000a*/ 	.short	(.L_142 - .L_141)
.L_141:
        /*000c*/ 	.word	0x00000000
        /*0010*/ 	.short	0x0001
        /*0012*/ 	.short	0x0008
        /*0014*/ 	.byte	0x00, 0xf0, 0x41, 0x00


	//----- nvinfo : EIATTR_KPARAM_INFO
	.align		4
.L_142:
        /*0018*/ 	.byte	0x04, 0x17
        /*001a*/ 	.short	(.L_144 - .L_143)
.L_143:
        /*001c*/ 	.word	0x00000000
        /*0020*/ 	.short	0x0000
        /*0022*/ 	.short	0x0000
        /*0024*/ 	.byte	0x00, 0xf0, 0x21, 0x00


	//----- nvinfo : EIATTR_SPARSE_MMA_MASK
	.align		4
.L_144:
        /*0028*/ 	.byte	0x03, 0x50
        /*002a*/ 	.short	0x0000


	//----- nvinfo : EIATTR_MAXREG_COUNT
	.align		4
        /*002c*/ 	.byte	0x03, 0x1b
        /*002e*/ 	.short	0x00ff


	//----- nvinfo : EIATTR_MERCURY_ISA_VERSION
	.align		4
        /*0030*/ 	.byte	0x03, 0x5f
        /*0032*/ 	.short	0x0101


	//----- nvinfo : EIATTR_VRC_CTA_INIT_COUNT
	.align		4
        /*0034*/ 	.byte	0x02, 0x4a
	.zero		1
	.zero		1


	//----- nvinfo : EIATTR_EXIT_INSTR_OFFSETS
	.align		4
        /*0038*/ 	.byte	0x04, 0x1c
        /*003a*/ 	.short	(.L_146 - .L_145)


	//   ....[0]....
.L_145:
        /*003c*/ 	.word	0x00000130


	//   ....[1]....
        /*0040*/ 	.word	0x00000230


	//   ....[2]....
        /*0044*/ 	.word	0x00000260


	//----- nvinfo : EIATTR_MAX_THREADS
	.align		4
.L_146:
        /*0048*/ 	.byte	0x04, 0x05
        /*004a*/ 	.short	(.L_148 - .L_147)
.L_147:
        /*004c*/ 	.word	0x00000100
        /*0050*/ 	.word	0x00000001
        /*0054*/ 	.word	0x00000001


	//----- nvinfo : EIATTR_CBANK_PARAM_SIZE
	.align		4
.L_148:
        /*0058*/ 	.byte	0x03, 0x19
        /*005a*/ 	.short	0x0018


	//----- nvinfo : EIATTR_PARAM_CBANK
	.align		4
        /*005c*/ 	.byte	0x04, 0x0a
        /*005e*/ 	.short	(.L_150 - .L_149)
	.align		4
.L_149:
        /*0060*/ 	.word	index@(.nv.constant0._ZN3cub18CUB_300001_SM_10006detail8for_each13static_kernelINS2_12policy_hub_t12policy_500_tEmN6thrust24THRUST_300001_SM_1000_NS8cuda_cub20__uninitialized_fill7functorINS7_10device_ptrImEEmEEEEvT0_T1_)
        /*0064*/ 	.short	0x0380
        /*0066*/ 	.short	0x0018


	//----- nvinfo : EIATTR_SW_WAR
	.align		4
.L_150:
        /*0068*/ 	.byte	0x04, 0x36
        /*006a*/ 	.short	(.L_152 - .L_151)
.L_151:
        /*006c*/ 	.word	0x00000008
.L_152:


//--------------------- .nv.info._ZN3cub18CUB_300001_SM_10006detail8for_each13static_kernelINS2_12policy_hub_t12policy_500_tEmN6thrust24THRUST_300001_SM_1000_NS8cuda_cub20__uninitialized_fill7functorINS7_10device_ptrIP22adjacency_sentinel_newEESD_EEEEvT0_T1_ --------------------------
	.section	.nv.info._ZN3cub18CUB_300001_SM_10006detail8for_each13static_kernelINS2_12policy_hub_t12policy_500_tEmN6thrust24THRUST_300001_SM_1000_NS8cuda_cub20__uninitialized_fill7functorINS7_10device_ptrIP22adjacency_sentinel_newEESD_EEEEvT0_T1_,"",@"SHT_CUDA_INFO"
	.sectionflags	@""
	.align	4


	//----- nvinfo : EIATTR_CUDA_API_VERSION
	.align		4
        /*0000*/ 	.byte	0x04, 0x37
        /*0002*/ 	.short	(.L_154 - .L_153)
.L_153:
        /*0004*/ 	.word	0x00000082


	//----- nvinfo : EIATTR_KPARAM_INFO
	.align		4
.L_154:
        /*0008*/ 	.byte	0x04, 0x17
        /*000a*/ 	.short	(.L_156 - .L_155)
.L_155:
        /*000c*/ 	.word	0x00000000
        /*0010*/ 	.short	0x0001
        /*0012*/ 	.short	0x0008
        /*0014*/ 	.byte	0x00, 0xf0, 0x41, 0x00


	//----- nvinfo : EIATTR_KPARAM_INFO
	.align		4
.L_156:
        /*0018*/ 	.byte	0x04, 0x17
        /*001a*/ 	.short	(.L_158 - .L_157)
.L_157:
        /*001c*/ 	.word	0x00000000
        /*0020*/ 	.short	0x0000
        /*0022*/ 	.short	0x0000
        /*0024*/ 	.byte	0x00, 0xf0, 0x21, 0x00


	//----- nvinfo : EIATTR_SPARSE_MMA_MASK
	.align		4
.L_158:
        /*0028*/ 	.byte	0x03, 0x50
        /*002a*/ 	.short	0x0000


	//----- nvinfo : EIATTR_MAXREG_COUNT
	.align		4
        /*002c*/ 	.byte	0x03, 0x1b
        /*002e*/ 	.short	0x00ff


	//----- nvinfo : EIATTR_MERCURY_ISA_VERSION
	.align		4
        /*0030*/ 	.byte	0x03, 0x5f
        /*0032*/ 	.short	0x0101


	//----- nvinfo : EIATTR_VRC_CTA_INIT_COUNT
	.align		4
        /*0034*/ 	.byte	0x02, 0x4a
	.zero		1
	.zero		1


	//----- nvinfo : EIATTR_EXIT_INSTR_OFFSETS
	.align		4
        /*0038*/ 	.byte	0x04, 0x1c
        /*003a*/ 	.short	(.L_160 - .L_159)


	//   ....[0]....
.L_159:
        /*003c*/ 	.word	0x00000130


	//   ....[1]....
        /*0040*/ 	.word	0x00000230


	//   ....[2]....
        /*0044*/ 	.word	0x00000260


	//----- nvinfo : EIATTR_MAX_THREADS
	.align		4
.L_160:
        /*0048*/ 	.byte	0x04, 0x05
        /*004a*/ 	.short	(.L_162 - .L_161)
.L_161:
        /*004c*/ 	.word	0x00000100
        /*0050*/ 	.word	0x00000001
        /*0054*/ 	.word	0x00000001


	//----- nvinfo : EIATTR_CBANK_PARAM_SIZE
	.align		4
.L_162:
        /*0058*/ 	.byte	0x03, 0x19
        /*005a*/ 	.short	0x0018


	//----- nvinfo : EIATTR_PARAM_CBANK
	.align		4
        /*005c*/ 	.byte	0x04, 0x0a
        /*005e*/ 	.short	(.L_164 - .L_163)
	.align		4
.L_163:
        /*0060*/ 	.word	index@(.nv.constant0._ZN3cub18CUB_300001_SM_10006detail8for_each13static_kernelINS2_12policy_hub_t12policy_500_tEmN6thrust24THRUST_300001_SM_1000_NS8cuda_cub20__uninitialized_fill7functorINS7_10device_ptrIP22adjacency_sentinel_newEESD_EEEEvT0_T1_)
        /*0064*/ 	.short	0x0380
        /*0066*/ 	.short	0x0018


	//----- nvinfo : EIATTR_SW_WAR
	.align		4
.L_164:
        /*0068*/ 	.byte	0x04, 0x36
        /*006a*/ 	.short	(.L_166 - .L_165)
.L_165:
        /*006c*/ 	.word	0x00000008
.L_166:


//--------------------- .nv.info._ZN3cub18CUB_300001_SM_10006detail8for_each13static_kernelINS2_12policy_hub_t12policy_500_tEmN6thrust24THRUST_300001_SM_1000_NS8cuda_cub20__uninitialized_fill7functorINS7_10device_ptrIP10edge_blockEESD_EEEEvT0_T1_ --------------------------
	.section	.nv.info._ZN3cub18CUB_300001_SM_10006detail8for_each13static_kernelINS2_12policy_hub_t12policy_500_tEmN6thrust24THRUST_300001_SM_1000_NS8cuda_cub20__uninitialized_fill7functorINS7_10device_ptrIP10edge_blockEESD_EEEEvT0_T1_,"",@"SHT_CUDA_INFO"
	.sectionflags	@""
	.align	4


	//----- nvinfo : EIATTR_CUDA_API_VERSION
	.align		4
        /*0000*/ 	.byte	0x04, 0x37
        /*0002*/ 	.short	(.L_168 - .L_167)
.L_167:
        /*0004*/ 	.word	0x00000082


	//----- nvinfo : EIATTR_KPARAM_INFO
	.align		4
.L_168:
        /*0008*/ 	.byte	0x04, 0x17
        /*000a*/ 	.short	(.L_170 - .L_169)
.L_169:
        /*000c*/ 	.word	0x00000000
        /*0010*/ 	.short	0x0001
        /*0012*/ 	.short	0x0008
        /*0014*/ 	.byte	0x00, 0xf0, 0x41, 0x00


	//----- nvinfo : EIATTR_KPARAM_INFO
	.align		4
.L_170:
        /*0018*/ 	.byte	0x04, 0x17
        /*001a*/ 	.short	(.L_172 - .L_171)
.L_171:
        /*001c*/ 	.word	0x00000000
        /*0020*/ 	.short	0x0000
        /*0022*/ 	.short	0x0000
        /*0024*/ 	.byte	0x00, 0xf0, 0x21, 0x00


	//----- nvinfo : EIATTR_SPARSE_MMA_MASK
	.align		4
.L_172:
        /*0028*/ 	.byte	0x03, 0x50
        /*002a*/ 	.short	0x0000


	//----- nvinfo : EIATTR_MAXREG_COUNT
	.align		4
        /*002c*/ 	.byte	0x03, 0x1b
        /*002e*/ 	.short	0x00ff


	//----- nvinfo : EIATTR_MERCURY_ISA_VERSION
	.align		4
        /*0030*/ 	.byte	0x03, 0x5f
        /*0032*/ 	.short	0x0101


	//----- nvinfo : EIATTR_VRC_CTA_INIT_COUNT
	.align		4
        /*0034*/ 	.byte	0x02, 0x4a
	.zero		1
	.zero		1


	//----- nvinfo : EIATTR_EXIT_INSTR_OFFSETS
	.align		4
        /*0038*/ 	.byte	0x04, 0x1c
        /*003a*/ 	.short	(.L_174 - .L_173)


	//   ....[0]....
.L_173:
        /*003c*/ 	.word	0x00000130


	//   ....[1]....
        /*0040*/ 	.word	0x00000230


	//   ....[2]....
        /*0044*/ 	.word	0x00000260


	//----- nvinfo : EIATTR_MAX_THREADS
	.align		4
.L_174:
        /*0048*/ 	.byte	0x04, 0x05
        /*004a*/ 	.short	(.L_176 - .L_175)
.L_175:
        /*004c*/ 	.word	0x00000100
        /*0050*/ 	.word	0x00000001
        /*0054*/ 	.word	0x00000001


	//----- nvinfo : EIATTR_CBANK_PARAM_SIZE
	.align		4
.L_176:
        /*0058*/ 	.byte	0x03, 0x19
        /*005a*/ 	.short	0x0018


	//----- nvinfo : EIATTR_PARAM_CBANK
	.align		4
        /*005c*/ 	.byte	0x04, 0x0a
        /*005e*/ 	.short	(.L_178 - .L_177)
	.align		4
.L_177:
        /*0060*/ 	.word	index@(.nv.constant0._ZN3cub18CUB_300001_SM_10006detail8for_each13static_kernelINS2_12policy_hub_t12policy_500_tEmN6thrust24THRUST_300001_SM_1000_NS8cuda_cub20__uninitialized_fill7functorINS7_10device_ptrIP10edge_blockEESD_EEEEvT0_T1_)
        /*0064*/ 	.short	0x0380
        /*0066*/ 	.short	0x0018


	//----- nvinfo : EIATTR_SW_WAR
	.align		4
.L_178:
        /*0068*/ 	.byte	0x04, 0x36
        /*006a*/ 	.short	(.L_180 - .L_179)
.L_179:
        /*006c*/ 	.word	0x00000008
.L_180:


//--------------------- .nv.info._ZN3cub18CUB_300001_SM_10006detail11EmptyKernelIvEEvv --------------------------
	.section	.nv.info._ZN3cub18CUB_300001_SM_10006detail11EmptyKernelIvEEvv,"",@"SHT_CUDA_INFO"
	.sectionflags	@""
	.align	4


	//----- nvinfo : EIATTR_CUDA_API_VERSION
	.align		4
        /*0000*/ 	.byte	0x04, 0x37
        /*0002*/ 	.short	(.L_182 - .L_181)
.L_181:
        /*0004*/ 	.word	0x00000082


	//----- nvinfo : EIATTR_SPARSE_MMA_MASK
	.align		4
.L_182:
        /*0008*/ 	.byte	0x03, 0x50
        /*000a*/ 	.short	0x0000


	//----- nvinfo : EIATTR_MAXREG_COUNT
	.align		4
        /*000c*/ 	.byte	0x03, 0x1b
        /*000e*/ 	.short	0x00ff


	//----- nvinfo : EIATTR_MERCURY_ISA_VERSION
	.align		4
        /*0010*/ 	.byte	0x03, 0x5f
        /*0012*/ 	.short	0x0101


	//----- nvinfo : EIATTR_VRC_CTA_INIT_COUNT
	.align		4
        /*0014*/ 	.byte	0x02, 0x4a
	.zero		1
	.zero		1


	//----- nvinfo : EIATTR_EXIT_INSTR_OFFSETS
	.align		4
        /*0018*/ 	.byte	0x04, 0x1c
        /*001a*/ 	.short	(.L_184 - .L_183)


	//   ....[0]....
.L_183:
        /*001c*/ 	.word	0x00000010


	//----- nvinfo : EIATTR_SW_WAR
	.align		4
.L_184:
        /*0020*/ 	.byte	0x04, 0x36
        /*0022*/ 	.short	(.L_186 - .L_185)
.L_185:
        /*0024*/ 	.word	0x00000008
.L_186:


//--------------------- .nv.info._Z20printKernelmodded_v1P27vertex_dictionary_structurem --------------------------
	.section	.nv.info._Z20printKernelmodded_v1P27vertex_dictionary_structurem,"",@"SHT_CUDA_INFO"
	.sectionflags	@""
	.align	4


	//----- nvinfo : EIATTR_CUDA_API_VERSION
	.align		4
        /*0000*/ 	.byte	0x04, 0x37
        /*0002*/ 	.short	(.L_188 - .L_187)
.L_187:
        /*0004*/ 	.word	0x00000082


	//----- nvinfo : EIATTR_KPARAM_INFO
	.align		4
.L_188:
        /*0008*/ 	.byte	0x04, 0x17
        /*000a*/ 	.short	(.L_190 - .L_189)
.L_189:
        /*000c*/ 	.word	0x00000000
        /*0010*/ 	.short	0x0001
        /*0012*/ 	.short	0x0008
        /*0014*/ 	.byte	0x00, 0xf0, 0x21, 0x00


	//----- nvinfo : EIATTR_KPARAM_INFO
	.align		4
.L_190:
        /*0018*/ 	.byte	0x04, 0x17
        /*001a*/ 	.short	(.L_192 - .L_191)
.L_191:
        /*001c*/ 	.word	0x00000000
        /*0020*/ 	.short	0x0000
        /*0022*/ 	.short	0x0000
        /*0024*/ 	.byte	0x00, 0xf5, 0x21, 0x00


	//----- nvinfo : EIATTR_SPARSE_MMA_MASK
	.align		4
.L_192:
        /*0028*/ 	.byte	0x03, 0x50
        /*002a*/ 	.short	0x0000


	//----- nvinfo : EIATTR_MAXREG_COUNT
	.align		4
        /*002c*/ 	.byte	0x03, 0x1b
        /*002e*/ 	.short	0x00ff


	//----- nvinfo : EIATTR_EXTERNS
	.align		4
        /*0030*/ 	.byte	0x04, 0x0f
        /*0032*/ 	.short	(.L_194 - .L_193)


	//   ....[0]....
	.align		4
.L_193:
        /*0034*/ 	.word	index@(vprintf)


	//----- nvinfo : EIATTR_MERCURY_ISA_VERSION
	.align		4
.L_194:
        /*0038*/ 	.byte	0x03, 0x5f
        /*003a*/ 	.short	0x0101


	//----- nvinfo : EIATTR_VRC_CTA_INIT_COUNT
	.align		4
        /*003c*/ 	.byte	0x02, 0x4a
	.zero		1
	.zero		1


	//----- nvinfo : EIATTR_SYSCALL_OFFSETS
	.align		4
        /*0040*/ 	.byte	0x04, 0x46
        /*0042*/ 	.short	(.L_196 - .L_195)


	//   ....[0]....
.L_195:
        /*0044*/ 	.word	0x000000e0


	//   ....[1]....
        /*0048*/ 	.word	0x000002f0


	//   ....[2]....
        /*004c*/ 	.word	0x00000470


	//   ....[3]....
        /*0050*/ 	.word	0x00000620


	//   ....[4]....
        /*0054*/ 	.word	0x00000770


	//   ....[5]....
        /*0058*/ 	.word	0x00000820


	//----- nvinfo : EIATTR_EXIT_INSTR_OFFSETS
	.align		4
.L_196:
        /*005c*/ 	.byte	0x04, 0x1c
        /*005e*/ 	.short	(.L_198 - .L_197)


	//   ....[0]....
.L_197:
        /*0060*/ 	.word	0x00000830


	//----- nvinfo : EIATTR_CRS_STACK_SIZE
	.align		4
.L_198:
        /*0064*/ 	.byte	0x04, 0x1e
        /*0066*/ 	.short	(.L_200 - .L_199)
.L_199:
        /*0068*/ 	.word	0x00000000


	//----- nvinfo : EIATTR_CBANK_PARAM_SIZE
	.align		4
.L_200:
        /*006c*/ 	.byte	0x03, 0x19
        /*006e*/ 	.short	0x0010


	//----- nvinfo : EIATTR_PARAM_CBANK
	.align		4
        /*0070*/ 	.byte	0x04, 0x0a
        /*0072*/ 	.short	(.L_202 - .L_201)
	.align		4
.L_201:
        /*0074*/ 	.word	index@(.nv.constant0._Z20printKernelmodded_v1P27vertex_dictionary_structurem)
        /*0078*/ 	.short	0x0380
        /*007a*/ 	.short	0x0010


	//----- nvinfo : EIATTR_SW_WAR
	.align		4
.L_202:
        /*007c*/ 	.byte	0x04, 0x36
        /*007e*/ 	.short	(.L_204 - .L_203)
.L_203:
        /*0080*/ 	.word	0x00000008
.L_204:


//--------------------- .nv.info._Z18search_edge_kernelP27vertex_dictionary_structuremmmmPm --------------------------
	.section	.nv.info._Z18search_edge_kernelP27vertex_dictionary_structuremmmmPm,"",@"SHT_CUDA_INFO"
	.sectionflags	@""
	.align	4


	//----- nvinfo : EIATTR_CUDA_API_VERSION
	.align		4
        /*0000*/ 	.byte	0x04, 0x37
        /*0002*/ 	.short	(.L_206 - .L_205)
.L_205:
        /*0004*/ 	.word	0x00000082


	//----- nvinfo : EIATTR_KPARAM_INFO
	.align		4
.L_206:
        /*0008*/ 	.byte	0x04, 0x17
        /*000a*/ 	.short	(.L_208 - .L_207)
.L_207:
        /*000c*/ 	.word	0x00000000
        /*0010*/ 	.short	0x0005
        /*0012*/ 	.short	0x0028
        /*0014*/ 	.byte	0x00, 0xf5, 0x21, 0x00


	//----- nvinfo : EIATTR_KPARAM_INFO
	.align		4
.L_208:
        /*0018*/ 	.byte	0x04, 0x17
        /*001a*/ 	.short	(.L_210 - .L_209)
.L_209:
        /*001c*/ 	.word	0x00000000
        /*0020*/ 	.short	0x0004
        /*0022*/ 	.short	0x0020
        /*0024*/ 	.byte	0x00, 0xf0, 0x21, 0x00


	//----- nvinfo : EIATTR_KPARAM_INFO
	.align		4
.L_210:
        /*0028*/ 	.byte	0x04, 0x17
        /*002a*/ 	.short	(.L_212 - .L_211)
.L_211:
        /*002c*/ 	.word	0x00000000
        /*0030*/ 	.short	0x0003
        /*0032*/ 	.short	0x0018
        /*0034*/ 	.byte	0x00, 0xf0, 0x21, 0x00


	//----- nvinfo : EIATTR_KPARAM_INFO
	.align		4
.L_212:
        /*0038*/ 	.byte	0x04, 0x17
        /*003a*/ 	.short	(.L_214 - .L_213)
.L_213:
        /*003c*/ 	.word	0x00000000
        /*0040*/ 	.short	0x0002
        /*0042*/ 	.short	0x0010
        /*0044*/ 	.byte	0x00, 0xf0, 0x21, 0x00


	//----- nvinfo : EIATTR_KPARAM_INFO
	.align		4
.L_214:
        /*0048*/ 	.byte	0x04, 0x17
        /*004a*/ 	.short	(.L_216 - .L_215)
.L_215:
        /*004c*/ 	.word	0x00000000
        /*0050*/ 	.short	0x0001
        /*0052*/ 	.short	0x0008
        /*0054*/ 	.byte	0x00, 0xf0, 0x21, 0x00


	//----- nvinfo : EIATTR_KPARAM_INFO
	.align		4
.L_216:
        /*0058*/ 	.byte	0x04, 0x17
        /*005a*/ 	.short	(.L_218 - .L_217)
.L_217:
        /*005c*/ 	.word	0x00000000
        /*0060*/ 	.short	0x0000
        /*0062*/ 	.short	0x0000
        /*0064*/ 	.byte	0x00, 0xf5, 0x21, 0x00


	//----- nvinfo : EIATTR_SPARSE_MMA_MASK
	.align		4
.L_218:
        /*0068*/ 	.byte	0x03, 0x50
        /*006a*/ 	.short	0x0000


	//----- nvinfo : EIATTR_MAXREG_COUNT
	.align		4
        /*006c*/ 	.byte	0x03, 0x1b
        /*006e*/ 	.short	0x00ff


	//----- nvinfo : EIATTR_EXTERNS
	.align		4
        /*0070*/ 	.byte	0x04, 0x0f
        /*0072*/ 	.short	(.L_220 - .L_219)


	//   ....[0]....
	.align		4
.L_219:
        /*0074*/ 	.word	index@(vprintf)


	//----- nvinfo : EIATTR_MERCURY_ISA_VERSION
	.align		4
.L_220:
        /*0078*/ 	.byte	0x03, 0x5f
        /*007a*/ 	.short	0x0101


	//----- nvinfo : EIATTR_VRC_CTA_INIT_COUNT
	.align		4
        /*007c*/ 	.byte	0x02, 0x4a
	.zero		1
	.zero		1


	//----- nvinfo : EIATTR_SYSCALL_OFFSETS
	.align		4
        /*0080*/ 	.byte	0x04, 0x46
        /*0082*/ 	.short	(.L_222 - .L_221)


	//   ....[0]....
.L_221:
        /*0084*/ 	.word	0x00000270


	//----- nvinfo : EIATTR_EXIT_INSTR_OFFSETS
	.align		4
.L_222:
        /*0088*/ 	.byte	0x04, 0x1c
        /*008a*/ 	.short	(.L_224 - .L_223)


	//   ....[0]....
.L_223:
        /*008c*/ 	.word	0x00000080


	//   ....[1]....
        /*0090*/ 	.word	0x000001b0


	//   ....[2]....
        /*0094*/ 	.word	0x00000280


	//----- nvinfo : EIATTR_CRS_STACK_SIZE
	.align		4
.L_224:
        /*0098*/ 	.byte	0x04, 0x1e
        /*009a*/ 	.short	(.L_226 - .L_225)
.L_225:
        /*009c*/ 	.word	0x00000000


	//----- nvinfo : EIATTR_CBANK_PARAM_SIZE
	.align		4
.L_226:
        /*00a0*/ 	.byte	0x03, 0x19
        /*00a2*/ 	.short	0x0030


	//----- nvinfo : EIATTR_PARAM_CBANK
	.align		4
        /*00a4*/ 	.byte	0x04, 0x0a
        /*00a6*/ 	.short	(.L_228 - .L_227)
	.align		4
.L_227:
        /*00a8*/ 	.word	index@(.nv.constant0._Z18search_edge_kernelP27vertex_dictionary_structuremmmmPm)
        /*00ac*/ 	.short	0x0380
        /*00ae*/ 	.short	0x0030


	//----- nvinfo : EIATTR_SW_WAR
	.align		4
.L_228:
        /*00b0*/ 	.byte	0x04, 0x36
        /*00b2*/ 	.short	(.L_230 - .L_229)
.L_229:
        /*00b4*/ 	.word	0x00000008
.L_230:


//--------------------- .nv.info._Z17update_edge_queuem --------------------------
	.section	.nv.info._Z17update_edge_queuem,"",@"SHT_CUDA_INFO"
	.sectionflags	@""
	.align	4


	//----- nvinfo : EIATTR_CUDA_API_VERSION
	.align		4
        /*0000*/ 	.byte	0x04, 0x37
        /*0002*/ 	.short	(.L_232 - .L_231)
.L_231:
        /*0004*/ 	.word	0x00000082


	//----- nvinfo : EIATTR_KPARAM_INFO
	.align		4
.L_232:
        /*0008*/ 	.byte	0x04, 0x17
        /*000a*/ 	.short	(.L_234 - .L_233)
.L_233:
        /*000c*/ 	.word	0x00000000
        /*0010*/ 	.short	0x0000
        /*0012*/ 	.short	0x0000
        /*0014*/ 	.byte	0x00, 0xf0, 0x21, 0x00


	//----- nvinfo : EIATTR_SPARSE_MMA_MASK
	.align		4
.L_234:
        /*0018*/ 	.byte	0x03, 0x50
        /*001a*/ 	.short	0x0000


	//----- nvinfo : EIATTR_MAXREG_COUNT
	.align		4
        /*001c*/ 	.byte	0x03, 0x1b
        /*001e*/ 	.short	0x00ff


	//----- nvinfo : EIATTR_EXTERNS
	.align		4
        /*0020*/ 	.byte	0x04, 0x0f
        /*0022*/ 	.short	(.L_236 - .L_235)


	//   ....[0]....
	.align		4
.L_235:
        /*0024*/ 	.word	index@(vprintf)


	//----- nvinfo : EIATTR_MERCURY_ISA_VERSION
	.align		4
.L_236:
        /*0028*/ 	.byte	0x03, 0x5f
        /*002a*/ 	.short	0x0101


	//----- nvinfo : EIATTR_VRC_CTA_INIT_COUNT
	.align		4
        /*002c*/ 	.byte	0x02, 0x4a
	.zero		1
	.zero		1


	//----- nvinfo : EIATTR_SYSCALL_OFFSETS
	.align		4
        /*0030*/ 	.byte	0x04, 0x46
        /*0032*/ 	.short	(.L_238 - .L_237)


	//   ....[0]....
.L_237:
        /*0034*/ 	.word	0x00000180


	//   ....[1]....
        /*0038*/ 	.word	0x00000550


	//----- nvinfo : EIATTR_EXIT_INSTR_OFFSETS
	.align		4
.L_238:
        /*003c*/ 	.byte	0x04, 0x1c
        /*003e*/ 	.short	(.L_240 - .L_239)


	//   ....[0]....
.L_239:
        /*0040*/ 	.word	0x00000560


	//----- nvinfo : EIATTR_CBANK_PARAM_SIZE
	.align		4
.L_240:
        /*0044*/ 	.byte	0x03, 0x19
        /*0046*/ 	.short	0x0008


	//----- nvinfo : EIATTR_PARAM_CBANK
	.align		4
        /*0048*/ 	.byte	0x04, 0x0a
        /*004a*/ 	.short	(.L_242 - .L_241)
	.align		4
.L_241:
        /*004c*/ 	.word	index@(.nv.constant0._Z17update_edge_queuem)
        /*0050*/ 	.short	0x0380
        /*0052*/ 	.short	0x0008


	//----- nvinfo : EIATTR_SW_WAR
	.align		4
.L_242:
        /*0054*/ 	.byte	0x04, 0x36
        /*0056*/ 	.short	(.L_244 - .L_243)
.L_243:
        /*0058*/ 	.word	0x00000008
.L_244:


//--------------------- .nv.info._Z29adjacency_list_init_modded_v2P10edge_blockPmP16graph_propertiesS1_S1_mmmS1_S1_mP27vertex_dictionary_structure --------------------------
	.section	.nv.info._Z29adjacency_list_init_modded_v2P10edge_blockPmP16graph_propertiesS1_S1_mmmS1_S1_mP27vertex_dictionary_structure,"",@"SHT_CUDA_INFO"
	.sectionflags	@""
	.align	4


	//----- nvinfo : EIATTR_CUDA_API_VERSION
	.align		4
        /*0000*/ 	.byte	0x04, 0x37
        /*0002*/ 	.short	(.L_246 - .L_245)
.L_245:
        /*0004*/ 	.word	0x00000082


	//----- nvinfo : EIATTR_KPARAM_INFO
	.align		4
.L_246:
        /*0008*/ 	.byte	0x04, 0x17
        /*000a*/ 	.short	(.L_248 - .L_247)
.L_247:
        /*000c*/ 	.word	0x00000000
        /*0010*/ 	.short	0x000b
        /*0012*/ 	.short	0x0058
        /*0014*/ 	.byte	0x00, 0xf5, 0x21, 0x00


	//----- nvinfo : EIATTR_KPARAM_INFO
	.align		4
.L_248:
        /*0018*/ 	.byte	0x04, 0x17
        /*001a*/ 	.short	(.L_250 - .L_249)
.L_249:
        /*001c*/ 	.word	0x00000000
        /*0020*/ 	.short	0x000a
        /*0022*/ 	.short	0x0050
        /*0024*/ 	.byte	0x00, 0xf0, 0x21, 0x00


	//----- nvinfo : EIATTR_KPARAM_INFO
	.align		4
.L_250:
        /*0028*/ 	.byte	0x04, 0x17
        /*002a*/ 	.short	(.L_252 - .L_251)
.L_251:
        /*002c*/ 	.word	0x00000000
        /*0030*/ 	.short	0x0009
        /*0032*/ 	.short	0x0048
        /*0034*/ 	.byte	0x00, 0xf5, 0x21, 0x00


	//----- nvinfo : EIATTR_KPARAM_INFO
	.align		4
.L_252:
        /*0038*/ 	.byte	0x04, 0x17
        /*003a*/ 	.short	(.L_254 - .L_253)
.L_253:
        /*003c*/ 	.word	0x00000000
        /*0040*/ 	.short	0x0008
        /*0042*/ 	.short	0x0040
        /*0044*/ 	.byte	0x00, 0xf5, 0x21, 0x00


	//----- nvinfo : EIATTR_KPARAM_INFO
	.align		4
.L_254:
        /*0048*/ 	.byte	0x04, 0x17
        /*004a*/ 	.short	(.L_256 - .L_255)
.L_255:
        /*004c*/ 	.word	0x00000000
        /*0050*/ 	.short	0x0007
        /*0052*/ 	.short	0x0038
        /*0054*/ 	.byte	0x00, 0xf0, 0x21, 0x00


	//----- nvinfo : EIATTR_KPARAM_INFO
	.align		4
.L_256:
        /*0058*/ 	.byte	0x04, 0x17
        /*005a*/ 	.short	(.L_258 - .L_257)
.L_257:
        /*005c*/ 	.word	0x00000000
        /*0060*/ 	.short	0x0006
        /*0062*/ 	.short	0x0030
        /*0064*/ 	.byte	0x00, 0xf0, 0x21, 0x00


	//----- nvinfo : EIATTR_KPARAM_INFO
	.align		4
.L_258:
        /*0068*/ 	.byte	0x04, 0x17
        /*006a*/ 	.short	(.L_260 - .L_259)
.L_259:
        /*006c*/ 	.word	0x00000000
        /*0070*/ 	.short	0x0005
        /*0072*/ 	.short	0x0028
        /*0074*/ 	.byte	0x00, 0xf0, 0x21, 0x00


	//----- nvinfo : EIATTR_KPARAM_INFO
	.align		4
.L_260:
        /*0078*/ 	.byte	0x04, 0x17
        /*007a*/ 	.short	(.L_262 - .L_261)
.L_261:
        /*007c*/ 	.word	0x00000000
        /*0080*/ 	.short	0x0004
        /*0082*/ 	.short	0x0020
        /*0084*/ 	.byte	0x00, 0xf5, 0x21, 0x00


	//----- nvinfo : EIATTR_KPARAM_INFO
	.align		4
.L_262:
        /*0088*/ 	.byte	0x04, 0x17
        /*008a*/ 	.short	(.L_264 - .L_263)
.L_263:
        /*008c*/ 	.word	0x00000000
        /*0090*/ 	.short	0x0003
        /*0092*/ 	.short	0x0018
        /*0094*/ 	.byte	0x00, 0xf5, 0x21, 0x00


	//----- nvinfo : EIATTR_KPARAM_INFO
	.align		4
.L_264:
        /*0098*/ 	.byte	0x04, 0x17
        /*009a*/ 	.short	(.L_266 - .L_265)
.L_265:
        /*009c*/ 	.word	0x00000000
        /*00a0*/ 	.short	0x0002
        /*00a2*/ 	.short	0x0010
        /*00a4*/ 	.byte	0x00, 0xf5, 0x21, 0x00


	//----- nvinfo : EIATTR_KPARAM_INFO
	.align		4
.L_266:
        /*00a8*/ 	.byte	0x04, 0x17
        /*00aa*/ 	.short	(.L_268 - .L_267)
.L_267:
        /*00ac*/ 	.word	0x00000000
        /*00b0*/ 	.short	0x0001
        /*00b2*/ 	.short	0x0008
        /*00b4*/ 	.byte	0x00, 0xf5, 0x21, 0x00


	//----- nvinfo : EIATTR_KPARAM_INFO
	.align		4
.L_268:
        /*00b8*/ 	.byte	0x04, 0x17
        /*00ba*/ 	.short	(.L_270 - .L_269)
.L_269:
        /*00bc*/ 	.word	0x00000000
        /*00c0*/ 	.short	0x0000
        /*00c2*/ 	.short	0x0000
        /*00c4*/ 	.byte	0x00, 0xf5, 0x21, 0x00


	//----- nvinfo : EIATTR_SPARSE_MMA_MASK
	.align		4
.L_270:
        /*00c8*/ 	.byte	0x03, 0x50
        /*00ca*/ 	.short	0x0000


	//----- nvinfo : EIATTR_MAXREG_COUNT
	.align		4
        /*00cc*/ 	.byte	0x03, 0x1b
        /*00ce*/ 	.short	0x00ff


	//----- nvinfo : EIATTR_NUM_BARRIERS
	.align		4
        /*00d0*/ 	.byte	0x02, 0x4c
        /*00d2*/ 	.byte	0x01
	.zero		1


	//----- nvinfo : EIATTR_EXTERNS
	.align		4
        /*00d4*/ 	.byte	0x04, 0x0f
        /*00d6*/ 	.short	(.L_272 - .L_271)


	//   ....[0]....
	.align		4
.L_271:
        /*00d8*/ 	.word	index@(vprintf)


	//----- nvinfo : EIATTR_MERCURY_ISA_VERSION
	.align		4
.L_272:
        /*00dc*/ 	.byte	0x03, 0x5f
        /*00de*/ 	.short	0x0101


	//----- nvinfo : EIATTR_VRC_CTA_INIT_COUNT
	.align		4
        /*00e0*/ 	.byte	0x02, 0x4a
	.zero		1
	.zero		1


	//----- nvinfo : EIATTR_SYSCALL_OFFSETS
	.align		4
        /*00e4*/ 	.byte	0x04, 0x46
        /*00e6*/ 	.short	(.L_274 - .L_273)


	//   ....[0]....
.L_273:
        /*00e8*/ 	.word	0x00000900


	//----- nvinfo : EIATTR_EXIT_INSTR_OFFSETS
	.align		4
.L_274:
        /*00ec*/ 	.byte	0x04, 0x1c
        /*00ee*/ 	.short	(.L_276 - .L_275)


	//   ....[0]....
.L_275:
        /*00f0*/ 	.word	0x000000a0


	//   ....[1]....
        /*00f4*/ 	.word	0x000007a0


	//   ....[2]....
        /*00f8*/ 	.word	0x00000940


	//   ....[3]....
        /*00fc*/ 	.word	0x00001190


	//   ....[4]....
        /*0100*/ 	.word	0x000013d0


	//----- nvinfo : EIATTR_CRS_STACK_SIZE
	.align		4
.L_276:
        /*0104*/ 	.byte	0x04, 0x1e
        /*0106*/ 	.short	(.L_278 - .L_277)
.L_277:
        /*0108*/ 	.word	0x00000000


	//----- nvinfo : EIATTR_CBANK_PARAM_SIZE
	.align		4
.L_278:
        /*010c*/ 	.byte	0x03, 0x19
        /*010e*/ 	.short	0x0060


	//----- nvinfo : EIATTR_PARAM_CBANK
	.align		4
        /*0110*/ 	.byte	0x04, 0x0a
        /*0112*/ 	.short	(.L_280 - .L_279)
	.align		4
.L_279:
        /*0114*/ 	.word	index@(.nv.constant0._Z29adjacency_list_init_modded_v2P10edge_blockPmP16graph_propertiesS1_S1_mmmS1_S1_mP27vertex_dictionary_structure)
        /*0118*/ 	.short	0x0380
        /*011a*/ 	.short	0x0060


	//----- nvinfo : EIATTR_SW_WAR
	.align		4
.L_280:
        /*011c*/ 	.byte	0x04, 0x36
        /*011e*/ 	.short	(.L_282 - .L_281)
.L_281:
        /*0120*/ 	.word	0x00000008
.L_282:


//--------------------- .nv.info._Z34parallel_vertex_dictionary_init_v1P22adjacency_sentinel_newmP16graph_propertiesmPmP27vertex_dictionary_structure --------------------------
	.section	.nv.info._Z34parallel_vertex_dictionary_init_v1P22adjacency_sentinel_newmP16graph_propertiesmPmP27vertex_dictionary_structure,"",@"SHT_CUDA_INFO"
	.sectionflags	@""
	.align	4


	//----- nvinfo : EIATTR_CUDA_API_VERSION
	.align		4
        /*0000*/ 	.byte	0x04, 0x37
        /*0002*/ 	.short	(.L_284 - .L_283)
.L_283:
        /*0004*/ 	.word	0x00000082


	//----- nvinfo : EIATTR_KPARAM_INFO
	.align		4
.L_284:
        /*0008*/ 	.byte	0x04, 0x17
        /*000a*/ 	.short	(.L_286 - .L_285)
.L_285:
        /*000c*/ 	.word	0x00000000
        /*0010*/ 	.short	0x0005
        /*0012*/ 	.short	0x0028
        /*0014*/ 	.byte	0x00, 0xf5, 0x21, 0x00


	//----- nvinfo : EIATTR_KPARAM_INFO
	.align		4
.L_286:
        /*0018*/ 	.byte	0x04, 0x17
        /*001a*/ 	.short	(.L_288 - .L_287)
.L_287:
        /*001c*/ 	.word	0x00000000
        /*0020*/ 	.short	0x0004
        /*0022*/ 	.short	0x0020
        /*0024*/ 	.byte	0x00, 0xf5, 0x21, 0x00


	//----- nvinfo : EIATTR_KPARAM_INFO
	.align		4
.L_288:
        /*0028*/ 	.byte	0x04, 0x17
        /*002a*/ 	.short	(.L_290 - .L_289)
.L_289:
        /*002c*/ 	.word	0x00000000
        /*0030*/ 	.short	0x0003
        /*0032*/ 	.short	0x0018
        /*0034*/ 	.byte	0x00, 0xf0, 0x21, 0x00


	//----- nvinfo : EIATTR_KPARAM_INFO
	.align		4
.L_290:
        /*0038*/ 	.byte	0x04, 0x17
        /*003a*/ 	.short	(.L_292 - .L_291)
.L_291:
        /*003c*/ 	.word	0x00000000
        /*0040*/ 	.short	0x0002
        /*0042*/ 	.short	0x0010
        /*0044*/ 	.byte	0x00, 0xf5, 0x21, 0x00


	//----- nvinfo : EIATTR_KPARAM_INFO
	.align		4
.L_292:
        /*0048*/ 	.byte	0x04, 0x17
        /*004a*/ 	.short	(.L_294 - .L_293)
.L_293:
        /*004c*/ 	.word	0x00000000
        /*0050*/ 	.short	0x0001
        /*0052*/ 	.short	0x0008
        /*0054*/ 	.byte	0x00, 0xf0, 0x21, 0x00


	//----- nvinfo : EIATTR_KPARAM_INFO
	.align		4
.L_294:
        /*0058*/ 	.byte	0x04, 0x17
        /*005a*/ 	.short	(.L_296 - .L_295)
.L_295:
        /*005c*/ 	.word	0x00000000
        /*0060*/ 	.short	0x0000
        /*0062*/ 	.short	0x0000
        /*0064*/ 	.byte	0x00, 0xf5, 0x21, 0x00


	//----- nvinfo : EIATTR_SPARSE_MMA_MASK
	.align		4
.L_296:
        /*0068*/ 	.byte	0x03, 0x50
        /*006a*/ 	.short	0x0000


	//----- nvinfo : EIATTR_MAXREG_COUNT
	.align		4
        /*006c*/ 	.byte	0x03, 0x1b
        /*006e*/ 	.short	0x00ff


	//----- nvinfo : EIATTR_MERCURY_ISA_VERSION
	.align		4
        /*0070*/ 	.byte	0x03, 0x5f
        /*0072*/ 	.short	0x0101


	//----- nvinfo : EIATTR_VRC_CTA_INIT_COUNT
	.align		4
        /*0074*/ 	.byte	0x02, 0x4a
	.zero		1
	.zero		1


	//----- nvinfo : EIATTR_EXIT_INSTR_OFFSETS
	.align		4
        /*0078*/ 	.byte	0x04, 0x1c
        /*007a*/ 	.short	(.L_298 - .L_297)


	//   ....[0]....
.L_297:
        /*007c*/ 	.word	0x00000080


	//   ....[1]....
        /*0080*/ 	.word	0x00000220


	//----- nvinfo : EIATTR_CBANK_PARAM_SIZE
	.align		4
.L_298:
        /*0084*/ 	.byte	0x03, 0x19
        /*0086*/ 	.short	0x0030


	//----- nvinfo : EIATTR_PARAM_CBANK
	.align		4
        /*0088*/ 	.byte	0x04, 0x0a
        /*008a*/ 	.short	(.L_300 - .L_299)
	.align		4
.L_299:
        /*008c*/ 	.word	index@(.nv.constant0._Z34parallel_vertex_dictionary_init_v1P22adjacency_sentinel_newmP16graph_propertiesmPmP27vertex_dictionary_structure)
        /*0090*/ 	.short	0x0380
        /*0092*/ 	.short	0x0030


	//----- nvinfo : EIATTR_SW_WAR
	.align		4
.L_300:
        /*0094*/ 	.byte	0x04, 0x36
        /*0096*/ 	.short	(.L_302 - .L_301)
.L_301:
        /*0098*/ 	.word	0x00000008
.L_302:


//--------------------- .nv.info._Z26parallel_push_queue_updatemm --------------------------
	.section	.nv.info._Z26parallel_push_queue_updatemm,"",@"SHT_CUDA_INFO"
	.sectionflags	@""
	.align	4


	//----- nvinfo : EIATTR_CUDA_API_VERSION
	.align		4
        /*0000*/ 	.byte	0x04, 0x37
        /*0002*/ 	.short	(.L_304 - .L_303)
.L_303:
        /*0004*/ 	.word	0x00000082


	//----- nvinfo : EIATTR_KPARAM_INFO
	.align		4
.L_304:
        /*0008*/ 	.byte	0x04, 0x17
        /*000a*/ 	.short	(.L_306 - .L_305)
.L_305:
        /*000c*/ 	.word	0x00000000
        /*0010*/ 	.short	0x0001
        /*0012*/ 	.short	0x0008
        /*0014*/ 	.byte	0x00, 0xf0, 0x21, 0x00


	//----- nvinfo : EIATTR_KPARAM_INFO
	.align		4
.L_306:
        /*0018*/ 	.byte	0x04, 0x17
        /*001a*/ 	.short	(.L_308 - .L_307)
.L_307:
        /*001c*/ 	.word	0x00000000
        /*0020*/ 	.short	0x0000
        /*0022*/ 	.short	0x0000
        /*0024*/ 	.byte	0x00, 0xf0, 0x21, 0x00


	//----- nvinfo : EIATTR_SPARSE_MMA_MASK
	.align		4
.L_308:
        /*0028*/ 	.byte	0x03, 0x50
        /*002a*/ 	.short	0x0000


	//----- nvinfo : EIATTR_MAXREG_COUNT
	.align		4
        /*002c*/ 	.byte	0x03, 0x1b
        /*002e*/ 	.short	0x00ff


	//----- nvinfo : EIATTR_MERCURY_ISA_VERSION
	.align		4
        /*0030*/ 	.byte	0x03, 0x5f
        /*0032*/ 	.short	0x0101


	//----- nvinfo : EIATTR_VRC_CTA_INIT_COUNT
	.align		4
        /*0034*/ 	.byte	0x02, 0x4a
	.zero		1
	.zero		1


	//----- nvinfo : EIATTR_EXIT_INSTR_OFFSETS
	.align		4
        /*0038*/ 	.byte	0x04, 0x1c
        /*003a*/ 	.short	(.L_310 - .L_309)


	//   ....[0]....
.L_309:
        /*003c*/ 	.word	0x00000390


	//----- nvinfo : EIATTR_CBANK_PARAM_SIZE
	.align		4
.L_310:
        /*0040*/ 	.byte	0x03, 0x19
        /*0042*/ 	.short	0x0010


	//----- nvinfo : EIATTR_PARAM_CBANK
	.align		4
        /*0044*/ 	.byte	0x04, 0x0a
        /*0046*/ 	.short	(.L_312 - .L_311)
	.align		4
.L_311:
        /*0048*/ 	.word	index@(.nv.constant0._Z26parallel_push_queue_updatemm)
        /*004c*/ 	.short	0x0380
        /*004e*/ 	.short	0x0010


	//----- nvinfo : EIATTR_SW_WAR
	.align		4
.L_312:
        /*0050*/ 	.byte	0x04, 0x36
        /*0052*/ 	.short	(.L_314 - .L_313)
.L_313:
        /*0054*/ 	.word	0x00000008
.L_314:


//--------------------- .nv.info._Z54parallel_push_edge_preallocate_list_to_device_queue_v1P10edge_blockPP22adjacency_sentinel_newPmm --------------------------
	.section	.nv.info._Z54parallel_push_edge_preallocate_list_to_device_queue_v1P10edge_blockPP22adjacency_sentinel_newPmm,"",@"SHT_CUDA_INFO"
	.sectionflags	@""
	.align	4


	//----- nvinfo : EIATTR_CUDA_API_VERSION
	.align		4
        /*0000*/ 	.byte	0x04, 0x37
        /*0002*/ 	.short	(.L_316 - .L_315)
.L_315:
        /*0004*/ 	.word	0x00000082


	//----- nvinfo : EIATTR_KPARAM_INFO
	.align		4
.L_316:
        /*0008*/ 	.byte	0x04, 0x17
        /*000a*/ 	.short	(.L_318 - .L_317)
.L_317:
        /*000c*/ 	.word	0x00000000
        /*0010*/ 	.short	0x0003
        /*0012*/ 	.short	0x0018
        /*0014*/ 	.byte	0x00, 0xf0, 0x21, 0x00


	//----- nvinfo : EIATTR_KPARAM_INFO
	.align		4
.L_318:
        /*0018*/ 	.byte	0x04, 0x17
        /*001a*/ 	.short	(.L_320 - .L_319)
.L_319:
        /*001c*/ 	.word	0x00000000
        /*0020*/ 	.short	0x0002
        /*0022*/ 	.short	0x0010
        /*0024*/ 	.byte	0x00, 0xf5, 0x21, 0x00


	//----- nvinfo : EIATTR_KPARAM_INFO
	.align		4
.L_320:
        /*0028*/ 	.byte	0x04, 0x17
        /*002a*/ 	.short	(.L_322 - .L_321)
.L_321:
        /*002c*/ 	.word	0x00000000
        /*0030*/ 	.short	0x0001
        /*0032*/ 	.short	0x0008
        /*0034*/ 	.byte	0x00, 0xf5, 0x21, 0x00


	//----- nvinfo : EIATTR_KPARAM_INFO
	.align		4
.L_322:
        /*0038*/ 	.byte	0x04, 0x17
        /*003a*/ 	.short	(.L_324 - .L_323)
.L_323:
        /*003c*/ 	.word	0x00000000
        /*0040*/ 	.short	0x0000
        /*0042*/ 	.short	0x0000
        /*0044*/ 	.byte	0x00, 0xf5, 0x21, 0x00


	//----- nvinfo : EIATTR_SPARSE_MMA_MASK
	.align		4
.L_324:
        /*0048*/ 	.byte	0x03, 0x50
        /*004a*/ 	.short	0x0000


	//----- nvinfo : EIATTR_MAXREG_COUNT
	.align		4
        /*004c*/ 	.byte	0x03, 0x1b
        /*004e*/ 	.short	0x00ff


	//----- nvinfo : EIATTR_MERCURY_ISA_VERSION
	.align		4
        /*0050*/ 	.byte	0x03, 0x5f
        /*0052*/ 	.short	0x0101


	//----- nvinfo : EIATTR_VRC_CTA_INIT_COUNT
	.align		4
        /*0054*/ 	.byte	0x02, 0x4a
	.zero		1
	.zero		1


	//----- nvinfo : EIATTR_EXIT_INSTR_OFFSETS
	.align		4
        /*0058*/ 	.byte	0x04, 0x1c
        /*005a*/ 	.short	(.L_326 - .L_325)


	//   ....[0]....
.L_325:
        /*005c*/ 	.word	0x00000080


	//   ....[1]....
        /*0060*/ 	.word	0x00000100


	//   ....[2]....
        /*0064*/ 	.word	0x00000250


	//   ....[3]....
        /*0068*/ 	.word	0x000002e0


	//----- nvinfo : EIATTR_CBANK_PARAM_SIZE
	.align		4
.L_326:
        /*006c*/ 	.byte	0x03, 0x19
        /*006e*/ 	.short	0x0020


	//----- nvinfo : EIATTR_PARAM_CBANK
	.align		4
        /*0070*/ 	.byte	0x04, 0x0a
        /*0072*/ 	.short	(.L_328 - .L_327)
	.align		4
.L_327:
        /*0074*/ 	.word	index@(.nv.constant0._Z54parallel_push_edge_preallocate_list_to_device_queue_v1P10edge_blockPP22adjacency_sentinel_newPmm)
        /*0078*/ 	.short	0x0380
        /*007a*/ 	.short	0x0020


	//----- nvinfo : EIATTR_SW_WAR
	.align		4
.L_328:
        /*007c*/ 	.byte	0x04, 0x36
        /*007e*/ 	.short	(.L_330 - .L_329)
.L_329:
        /*0080*/ 	.word	0x00000008
.L_330:


//--------------------- .nv.info._Z51parallel_push_edge_preallocate_list_to_device_queueP10edge_blockPP18adjacency_sentinelPmm --------------------------
	.section	.nv.info._Z51parallel_push_edge_preallocate_list_to_device_queueP10edge_blockPP18adjacency_sentinelPmm,"",@"SHT_CUDA_INFO"
	.sectionflags	@""
	.align	4


	//----- nvinfo : EIATTR_CUDA_API_VERSION
	.align		4
        /*0000*/ 	.byte	0x04, 0x37
        /*0002*/ 	.short	(.L_332 - .L_331)
.L_331:
        /*0004*/ 	.word	0x00000082


	//----- nvinfo : EIATTR_KPARAM_INFO
	.align		4
.L_332:
        /*0008*/ 	.byte	0x04, 0x17
        /*000a*/ 	.short	(.L_334 - .L_333)
.L_333:
        /*000c*/ 	.word	0x00000000
        /*0010*/ 	.short	0x0003
        /*0012*/ 	.short	0x0018
        /*0014*/ 	.byte	0x00, 0xf0, 0x21, 0x00


	//----- nvinfo : EIATTR_KPARAM_INFO
	.align		4
.L_334:
        /*0018*/ 	.byte	0x04, 0x17
        /*001a*/ 	.short	(.L_336 - .L_335)
.L_335:
        /*001c*/ 	.word	0x00000000
        /*0020*/ 	.short	0x0002
        /*0022*/ 	.short	0x0010
        /*0024*/ 	.byte	0x00, 0xf5, 0x21, 0x00


	//----- nvinfo : EIATTR_KPARAM_INFO
	.align		4
.L_336:
        /*0028*/ 	.byte	0x04, 0x17
        /*002a*/ 	.short	(.L_338 - .L_337)
.L_337:
        /*002c*/ 	.word	0x00000000
        /*0030*/ 	.short	0x0001
        /*0032*/ 	.short	0x0008
        /*0034*/ 	.byte	0x00, 0xf5, 0x21, 0x00


	//----- nvinfo : EIATTR_KPARAM_INFO
	.align		4
.L_338:
        /*0038*/ 	.byte	0x04, 0x17
        /*003a*/ 	.short	(.L_340 - .L_339)
.L_339:
        /*003c*/ 	.word	0x00000000
        /*0040*/ 	.short	0x0000
        /*0042*/ 	.short	0x0000
        /*0044*/ 	.byte	0x00, 0xf5, 0x21, 0x00


	//----- nvinfo : EIATTR_SPARSE_MMA_MASK
	.align		4
.L_340:
        /*0048*/ 	.byte	0x03, 0x50
        /*004a*/ 	.short	0x0000


	//----- nvinfo : EIATTR_MAXREG_COUNT
	.align		4
        /*004c*/ 	.byte	0x03, 0x1b
        /*004e*/ 	.short	0x00ff


	//----- nvinfo : EIATTR_MERCURY_ISA_VERSION
	.align		4
        /*0050*/ 	.byte	0x03, 0x5f
        /*0052*/ 	.short	0x0101


	//----- nvinfo : EIATTR_VRC_CTA_INIT_COUNT
	.align		4
        /*0054*/ 	.byte	0x02, 0x4a
	.zero		1
	.zero		1


	//----- nvinfo : EIATTR_EXIT_INSTR_OFFSETS
	.align		4
        /*0058*/ 	.byte	0x04, 0x1c
        /*005a*/ 	.short	(.L_342 - .L_341)


	//   ....[0]....
.L_341:
        /*005c*/ 	.word	0x00000080


	//   ....[1]....
        /*0060*/ 	.word	0x00000100


	//   ....[2]....
        /*0064*/ 	.word	0x00000250


	//   ....[3]....
        /*0068*/ 	.word	0x000002e0


	//----- nvinfo : EIATTR_CBANK_PARAM_SIZE
	.align		4
.L_342:
        /*006c*/ 	.byte	0x03, 0x19
        /*006e*/ 	.short	0x0020


	//----- nvinfo : EIATTR_PARAM_CBANK
	.align		4
        /*0070*/ 	.byte	0x04, 0x0a
        /*0072*/ 	.short	(.L_344 - .L_343)
	.align		4
.L_343:
        /*0074*/ 	.word	index@(.nv.constant0._Z51parallel_push_edge_preallocate_list_to_device_queueP10edge_blockPP18adjacency_sentinelPmm)
        /*0078*/ 	.short	0x0380
        /*007a*/ 	.short	0x0020


	//----- nvinfo : EIATTR_SW_WAR
	.align		4
.L_344:
        /*007c*/ 	.byte	0x04, 0x36
        /*007e*/ 	.short	(.L_346 - .L_345)
.L_345:
        /*0080*/ 	.word	0x00000008
.L_346:


//--------------------- .nv.info._Z19data_structure_initP27vertex_dictionary_structure --------------------------
	.section	.nv.info._Z19data_structure_initP27vertex_dictionary_structure,"",@"SHT_CUDA_INFO"
	.sectionflags	@""
	.align	4


	//----- nvinfo : EIATTR_CUDA_API_VERSION
	.align		4
        /*0000*/ 	.byte	0x04, 0x37
        /*0002*/ 	.short	(.L_348 - .L_347)
.L_347:
        /*0004*/ 	.word	0x00000082


	//----- nvinfo : EIATTR_KPARAM_INFO
	.align		4
.L_348:
        /*0008*/ 	.byte	0x04, 0x17
        /*000a*/ 	.short	(.L_350 - .L_349)
.L_349:
        /*000c*/ 	.word	0x00000000
        /*0010*/ 	.short	0x0000
        /*0012*/ 	.short	0x0000
        /*0014*/ 	.byte	0x00, 0xf5, 0x21, 0x00


	//----- nvinfo : EIATTR_SPARSE_MMA_MASK
	.align		4
.L_350:
        /*0018*/ 	.byte	0x03, 0x50
        /*001a*/ 	.short	0x0000


	//----- nvinfo : EIATTR_MAXREG_COUNT
	.align		4
        /*001c*/ 	.byte	0x03, 0x1b
        /*001e*/ 	.short	0x00ff


	//----- nvinfo : EIATTR_MERCURY_ISA_VERSION
	.align		4
        /*0020*/ 	.byte	0x03, 0x5f
        /*0022*/ 	.short	0x0101


	//----- nvinfo : EIATTR_VRC_CTA_INIT_COUNT
	.align		4
        /*0024*/ 	.byte	0x02, 0x4a
	.zero		1
	.zero		1


	//----- nvinfo : EIATTR_EXIT_INSTR_OFFSETS
	.align		4
        /*0028*/ 	.byte	0x04, 0x1c
        /*002a*/ 	.short	(.L_352 - .L_351)


	//   ....[0]....
.L_351:
        /*002c*/ 	.word	0x000000e0


	//----- nvinfo : EIATTR_CBANK_PARAM_SIZE
	.align		4
.L_352:
        /*0030*/ 	.byte	0x03, 0x19
        /*0032*/ 	.short	0x0008


	//----- nvinfo : EIATTR_PARAM_CBANK
	.align		4
        /*0034*/ 	.byte	0x04, 0x0a
        /*0036*/ 	.short	(.L_354 - .L_353)
	.align		4
.L_353:
        /*0038*/ 	.word	index@(.nv.constant0._Z19data_structure_initP27vertex_dictionary_structure)
        /*003c*/ 	.short	0x0380
        /*003e*/ 	.short	0x0008


	//----- nvinfo : EIATTR_SW_WAR
	.align		4
.L_354:
        /*0040*/ 	.byte	0x04, 0x36
        /*0042*/ 	.short	(.L_356 - .L_355)
.L_355:
        /*0044*/ 	.word	0x00000008
.L_356:


//--------------------- .nv.callgraph             --------------------------
	.section	.nv.callgraph,"",@"SHT_CUDA_CALLGRAPH"
	.align	4
	.sectionentsize	8
	.align		4
        /*0000*/ 	.word	0x00000000
	.align		4
        /*0004*/ 	.word	0xffffffff
	.align		4
        /*0008*/ 	.word	index@(_Z20printKernelmodded_v1P27vertex_dictionary_structurem)
	.align		4
        /*000c*/ 	.word	index@(vprintf)
	.align		4
        /*0010*/ 	.word	index@(_Z18search_edge_kernelP27vertex_dictionary_structuremmmmPm)
	.align		4
        /*0014*/ 	.word	index@(vprintf)
	.align		4
        /*0018*/ 	.word	index@(_Z17update_edge_queuem)
	.align		4
        /*001c*/ 	.word	index@(vprintf)
	.align		4
        /*0020*/ 	.word	index@(_Z29adjacency_list_init_modded_v2P10edge_blockPmP16graph_propertiesS1_S1_mmmS1_S1_mP27vertex_dictionary_structure)
	.align		4
        /*0024*/ 	.word	index@(vprintf)
	.align		4
        /*0028*/ 	.word	0x00000000
	.align		4
        /*002c*/ 	.word	0xfffffffe
	.align		4
        /*0030*/ 	.word	0x00000000
	.align		4
        /*0034*/ 	.word	0xfffffffd
	.align		4
        /*0038*/ 	.word	0x00000000
	.align		4
        /*003c*/ 	.word	0xfffffffc


//--------------------- .nv.constant4             --------------------------
	.section	.nv.constant4,"a",@progbits
	.align	8
	.align		8
.nv.constant4:
        /*0000*/ 	.dword	d_v_d_sentinel
	.align		8
        /*0008*/ 	.dword	d_v_queue
	.align		8
        /*0010*/ 	.dword	d_a_sentinel
	.align		8
        /*0018*/ 	.dword	d_e_queue
	.align		8
        /*0020*/ 	.dword	k1counter
	.align		8
        /*0028*/ 	.dword	k2counter
	.align		8
        /*0030*/ 	.dword	lockvar
	.align		8
        /*0038*/ 	.dword	_ZN34_INTERNAL_9ca3208a_4_k_cu_83e9169e4cuda3std3__45__cpo5beginE
	.align		8
        /*0040*/ 	.dword	_ZN34_INTERNAL_9ca3208a_4_k_cu_83e9169e4cuda3std3__45__cpo3endE
	.align		8
        /*0048*/ 	.dword	_ZN34_INTERNAL_9ca3208a_4_k_cu_83e9169e4cuda3std3__45__cpo6cbeginE
	.align		8
        /*0050*/ 	.dword	_ZN34_INTERNAL_9ca3208a_4_k_cu_83e9169e4cuda3std3__45__cpo4cendE
	.align		8
        /*0058*/ 	.dword	_ZN34_INTERNAL_9ca3208a_4_k_cu_83e9169e4cuda3std3__45__cpo6rbeginE
	.align		8
        /*0060*/ 	.dword	_ZN34_INTERNAL_9ca3208a_4_k_cu_83e9169e4cuda3std3__45__cpo4rendE
	.align		8
        /*0068*/ 	.dword	_ZN34_INTERNAL_9ca3208a_4_k_cu_83e9169e4cuda3std3__45__cpo7crbeginE
	.align		8
        /*0070*/ 	.dword	_ZN34_INTERNAL_9ca3208a_4_k_cu_83e9169e4cuda3std3__45__cpo5crendE
	.align		8
        /*0078*/ 	.dword	_ZN34_INTERNAL_9ca3208a_4_k_cu_83e9169e4cuda3std3__436_GLOBAL__N__9ca3208a_4_k_cu_83e9169e6ignoreE
	.align		8
        /*0080*/ 	.dword	_ZN34_INTERNAL_9ca3208a_4_k_cu_83e9169e4cuda3std3__419piecewise_constructE
	.align		8
        /*0088*/ 	.dword	_ZN34_INTERNAL_9ca3208a_4_k_cu_83e9169e4cuda3std3__48in_placeE
	.align		8
        /*0090*/ 	.dword	_ZN34_INTERNAL_9ca3208a_4_k_cu_83e9169e4cuda3std3__420unreachable_sentinelE
	.align		8
        /*0098*/ 	.dword	_ZN34_INTERNAL_9ca3208a_4_k_cu_83e9169e4cuda3std3__47nulloptE
	.align		8
        /*00a0*/ 	.dword	_ZN34_INTERNAL_9ca3208a_4_k_cu_83e9169e4cuda3std3__48unexpectE
	.align		8
        /*00a8*/ 	.dword	_ZN34_INTERNAL_9ca3208a_4_k_cu_83e9169e4cuda3std6ranges3__45__cpo4swapE
	.align		8
        /*00b0*/ 	.dword	_ZN34_INTERNAL_9ca3208a_4_k_cu_83e9169e4cuda3std6ranges3__45__cpo9iter_moveE
	.align		8
        /*00b8*/ 	.dword	_ZN34_INTERNAL_9ca3208a_4_k_cu_83e9169e4cuda3std6ranges3__45__cpo5beginE
	.align		8
        /*00c0*/ 	.dword	_ZN34_INTERNAL_9ca3208a_4_k_cu_83e9169e4cuda3std6ranges3__45__cpo3endE
	.align		8
        /*00c8*/ 	.dword	_ZN34_INTERNAL_9ca3208a_4_k_cu_83e9169e4cuda3std6ranges3__45__cpo6cbeginE
	.align		8
        /*00d0*/ 	.dword	_ZN34_INTERNAL_9ca3208a_4_k_cu_83e9169e4cuda3std6ranges3__45__cpo4cendE
	.align		8
        /*00d8*/ 	.dword	_ZN34_INTERNAL_9ca3208a_4_k_cu_83e9169e4cuda3std6ranges3__45__cpo7advanceE
	.align		8
        /*00e0*/ 	.dword	_ZN34_INTERNAL_9ca3208a_4_k_cu_83e9169e4cuda3std6ranges3__45__cpo9iter_swapE
	.align		8
        /*00e8*/ 	.dword	_ZN34_INTERNAL_9ca3208a_4_k_cu_83e9169e4cuda3std6ranges3__45__cpo4nextE
	.align		8
        /*00f0*/ 	.dword	_ZN34_INTERNAL_9ca3208a_4_k_cu_83e9169e4cuda3std6ranges3__45__cpo4prevE
	.align		8
        /*00f8*/ 	.dword	_ZN34_INTERNAL_9ca3208a_4_k_cu_83e9169e4cuda3std6ranges3__45__cpo4dataE
	.align		8
        /*0100*/ 	.dword	_ZN34_INTERNAL_9ca3208a_4_k_cu_83e9169e4cuda3std6ranges3__45__cpo5cdataE
	.align		8
        /*0108*/ 	.dword	_ZN34_INTERNAL_9ca3208a_4_k_cu_83e9169e4cuda3std6ranges3__45__cpo4sizeE
	.align		8
        /*0110*/ 	.dword	_ZN34_INTERNAL_9ca3208a_4_k_cu_83e9169e4cuda3std6ranges3__45__cpo5ssizeE
	.align		8
        /*0118*/ 	.dword	_ZN34_INTERNAL_9ca3208a_4_k_cu_83e9169e4cuda3std6ranges3__45__cpo8distanceE
	.align		8
        /*0120*/ 	.dword	_ZN34_INTERNAL_9ca3208a_4_k_cu_83e9169e6thrust24THRUST_300001_SM_1000_NS8cuda_cub3parE
	.align		8
        /*0128*/ 	.dword	_ZN34_INTERNAL_9ca3208a_4_k_cu_83e9169e6thrust24THRUST_300001_SM_1000_NS8cuda_cub10par_nosyncE
	.align		8
        /*0130*/ 	.dword	_ZN34_INTERNAL_9ca3208a_4_k_cu_83e9169e6thrust24THRUST_300001_SM_1000_NS6system6detail10sequential3seqE
	.align		8
        /*0138*/ 	.dword	_ZN34_INTERNAL_9ca3208a_4_k_cu_83e9169e6thrust24THRUST_300001_SM_1000_NS6system3cpp3parE
	.align		8
        /*0140*/ 	.dword	_ZN34_INTERNAL_9ca3208a_4_k_cu_83e9169e6thrust24THRUST_300001_SM_1000_NS12placeholders2_1E
	.align		8
        /*0148*/ 	.dword	_ZN34_INTERNAL_9ca3208a_4_k_cu_83e9169e6thrust24THRUST_300001_SM_1000_NS12placeholders2_2E
	.align		8
        /*0150*/ 	.dword	_ZN34_INTERNAL_9ca3208a_4_k_cu_83e9169e6thrust24THRUST_300001_SM_1000_NS12placeholders2_3E
	.align		8
        /*0158*/ 	.dword	_ZN34_INTERNAL_9ca3208a_4_k_cu_83e9169e6thrust24THRUST_300001_SM_1000_NS12placeholders2_4E
	.align		8
        /*0160*/ 	.dword	_ZN34_INTERNAL_9ca3208a_4_k_cu_83e9169e6thrust24THRUST_300001_SM_1000_NS12placeholders2_5E
	.align		8
        /*0168*/ 	.dword	_ZN34_INTERNAL_9ca3208a_4_k_cu_83e9169e6thrust24THRUST_300001_SM_1000_NS12placeholders2_6E
	.align		8
        /*0170*/ 	.dword	_ZN34_INTERNAL_9ca3208a_4_k_cu_83e9169e6thrust24THRUST_300001_SM_1000_NS12placeholders2_7E
	.align		8
        /*0178*/ 	.dword	_ZN34_INTERNAL_9ca3208a_4_k_cu_83e9169e6thrust24THRUST_300001_SM_1000_NS12placeholders2_8E
	.align		8
        /*0180*/ 	.dword	_ZN34_INTERNAL_9ca3208a_4_k_cu_83e9169e6thrust24THRUST_300001_SM_1000_NS12placeholders2_9E
	.align		8
        /*0188*/ 	.dword	_ZN34_INTERNAL_9ca3208a_4_k_cu_83e9169e6thrust24THRUST_300001_SM_1000_NS12placeholders3_10E
	.align		8
        /*0190*/ 	.dword	_ZN34_INTERNAL_9ca3208a_4_k_cu_83e9169e6thrust24THRUST_300001_SM_1000_NS3seqE
	.align		8
        /*0198*/ 	.dword	_ZN34_INTERNAL_9ca3208a_4_k_cu_83e9169e6thrust24THRUST_300001_SM_1000_NS6deviceE
	.align		8
        /*01a0*/ 	.dword	$str
	.align		8
        /*01a8*/ 	.dword	$str$1
	.align		8
        /*01b0*/ 	.dword	$str$2
	.align		8
        /*01b8*/ 	.dword	$str$3
	.align		8
        /*01c0*/ 	.dword	$str$4
	.align		8
        /*01c8*/ 	.dword	$str$5
	.align		8
        /*01d0*/ 	.dword	$str$6
	.align		8
        /*01d8*/ 	.dword	$str$7
	.align		8
        /*01e0*/ 	.dword	$str$8
	.align		8
        /*01e8*/ 	.dword	vprintf


//--------------------- .text._ZN3cub18CUB_300001_SM_10006detail8for_each13static_kernelINS2_12policy_hub_t12policy_500_tEmN6thrust24THRUST_300001_SM_1000_NS8cuda_cub20__uninitialized_fill7functorINS7_10device_ptrImEEmEEEEvT0_T1_ --------------------------
	.section	.text._ZN3cub18CUB_300001_SM_10006detail8for_each13static_kernelINS2_12policy_hub_t12policy_500_tEmN6thrust24THRUST_300001_SM_1000_NS8cuda_cub20__uninitialized_fill7functorINS7_10device_ptrImEEmEEEEvT0_T1_,"ax",@progbits
	.align	128
        .global         _ZN3cub18CUB_300001_SM_10006detail8for_each13static_kernelINS2_12policy_hub_t12policy_500_tEmN6thrust24THRUST_300001_SM_1000_NS8cuda_cub20__uninitialized_fill7functorINS7_10device_ptrImEEmEEEEvT0_T1_
        .type           _ZN3cub18CUB_300001_SM_10006detail8for_each13static_kernelINS2_12policy_hub_t12policy_500_tEmN6thrust24THRUST_300001_SM_1000_NS8cuda_cub20__uninitialized_fill7functorINS7_10device_ptrImEEmEEEEvT0_T1_,@function
        .size           _ZN3cub18CUB_300001_SM_10006detail8for_each13static_kernelINS2_12policy_hub_t12policy_500_tEmN6thrust24THRUST_300001_SM_1000_NS8cuda_cub20__uninitialized_fill7functorINS7_10device_ptrImEEmEEEEvT0_T1_,(.L_x_46 - _ZN3cub18CUB_300001_SM_10006detail8for_each13static_kernelINS2_12policy_hub_t12policy_500_tEmN6thrust24THRUST_300001_SM_1000_NS8cuda_cub20__uninitialized_fill7functorINS7_10device_ptrImEEmEEEEvT0_T1_)
        .other          _ZN3cub18CUB_300001_SM_10006detail8for_each13static_kernelINS2_12policy_hub_t12policy_500_tEmN6thrust24THRUST_300001_SM_1000_NS8cuda_cub20__uninitialized_fill7functorINS7_10device_ptrImEEmEEEEvT0_T1_,@"STO_CUDA_ENTRY STV_DEFAULT"
_ZN3cub18CUB_300001_SM_10006detail8for_each13static_kernelINS2_12policy_hub_t12policy_500_tEmN6thrust24THRUST_300001_SM_1000_NS8cuda_cub20__uninitialized_fill7functorINS7_10device_ptrImEEmEEEEvT0_T1_:
.text._ZN3cub18CUB_300001_SM_10006detail8for_each13static_kernelINS2_12policy_hub_t12policy_500_tEmN6thrust24THRUST_300001_SM_1000_NS8cuda_cub20__uninitialized_fill7functorINS7_10device_ptrImEEmEEEEvT0_T1_:
[----:B------:R-:W-:Y:S08]  /*0000*/  LDC R1, c[0x0][0x37c] ;  /* 0x0000df00ff017b82 */ /* 0x000ff00000000800 */
[----:B------:R-:W0:Y:S01]  /*0010*/  S2UR UR4, SR_CTAID.X ;  /* 0x00000000000479c3 */ /* 0x000e220000002500 */
[----:B------:R-:W1:Y:S01]  /*0020*/  LDCU.64 UR6, c[0x0][0x380] ;  /* 0x00007000ff0677ac */ /* 0x000e620008000a00 */
[----:B------:R-:W2:Y:S01]  /*0030*/  LDCU.64 UR8, c[0x0][0x358] ;  /* 0x00006b00ff0877ac */ /* 0x000ea20008000a00 */
[----:B0-----:R-:W-:-:S04]  /*0040*/  UIMAD.WIDE.U32 UR4, UR4, 0x200, URZ ;  /* 0x00000200040478a5 */ /* 0x001fc8000f8e00ff */
[----:B-1----:R-:W-:-:S04]  /*0050*/  UIADD3 UR6, UP0, UPT, -UR4, UR6, URZ ;  /* 0x0000000604067290 */ /* 0x002fc8000ff1e1ff */
[----:B------:R-:W-:Y:S02]  /*0060*/  UIADD3.X UR7, UPT, UPT, ~UR5, UR7, URZ, UP0, !UPT ;  /* 0x0000000705077290 */ /* 0x000fe400087fe5ff */
[----:B------:R-:W-:-:S04]  /*0070*/  UISETP.GE.U32.AND UP0, UPT, UR6, 0x200, UPT ;  /* 0x000002000600788c */ /* 0x000fc8000bf06070 */
[----:B------:R-:W-:-:S09]  /*0080*/  UISETP.GE.U32.AND.EX UP0, UPT, UR7, URZ, UPT, UP0 ;  /* 0x000000ff0700728c */ /* 0x000fd2000bf06100 */
[----:B--2---:R-:W-:Y:S05]  /*0090*/  BRA.U !UP0, `(.L_x_0) ;  /* 0x0000000108287547 */ /* 0x004fea000b800000 */
[----:B------:R-:W0:Y:S01]  /*00a0*/  S2R R0, SR_TID.X ;  /* 0x0000000000007919 */ /* 0x000e220000002100 */
[----:B------:R-:W1:Y:S01]  /*00b0*/  LDCU.64 UR6, c[0x0][0x388] ;  /* 0x00007100ff0677ac */ /* 0x000e620008000a00 */
[----:B------:R-:W2:Y:S01]  /*00c0*/  LDC.64 R4, c[0x0][0x390] ;  /* 0x0000e400ff047b82 */ /* 0x000ea20000000a00 */
[----:B0-----:R-:W-:-:S05]  /*00d0*/  IADD3 R0, P0, PT, R0, UR4, RZ ;  /* 0x0000000400007c10 */ /* 0x001fca000ff1e0ff */
[----:B------:R-:W-:Y:S01]  /*00e0*/  IMAD.X R3, RZ, RZ, UR5, P0 ;  /* 0x00000005ff037e24 */ /* 0x000fe200080e06ff */
[----:B-1----:R-:W-:-:S04]  /*00f0*/  LEA R2, P0, R0, UR6, 0x3 ;  /* 0x0000000600027c11 */ /* 0x002fc8000f8018ff */
[----:B------:R-:W-:-:S05]  /*0100*/  LEA.HI.X R3, R0, UR7, R3, 0x3, P0 ;  /* 0x0000000700037c11 */ /* 0x000fca00080f1c03 */
[----:B--2---:R-:W-:Y:S04]  /*0110*/  STG.E.64 desc[UR8][R2.64], R4 ;  /* 0x0000000402007986 */ /* 0x004fe8000c101b08 */
[----:B------:R-:W-:Y:S01]  /*0120*/  STG.E.64 desc[UR8][R2.64+0x800], R4 ;  /* 0x0008000402007986 */ /* 0x000fe2000c101b08 */
[----:B------:R-:W-:Y:S05]  /*0130*/  EXIT ;  /* 0x000000000000794d */ /* 0x000fea0003800000 */
.L_x_0:
[----:B------:R-:W0:Y:S01]  /*0140*/  S2R R0, SR_TID.X ;  /* 0x0000000000007919 */ /* 0x000e220000002100 */
[----:B------:R-:W-:Y:S01]  /*0150*/  IMAD.U32 R2, RZ, RZ, UR7 ;  /* 0x00000007ff027e24 */ /* 0x000fe2000f8e00ff */
[----:B------:R-:W1:Y:S01]  /*0160*/  LDCU.64 UR10, c[0x0][0x388] ;  /* 0x00007100ff0a77ac */ /* 0x000e620008000a00 */
[----:B------:R-:W-:Y:S01]  /*0170*/  IMAD.U32 R6, RZ, RZ, UR7 ;  /* 0x00000007ff067e24 */ /* 0x000fe2000f8e00ff */
[----:B0-----:R-:W-:-:S04]  /*0180*/  ISETP.LT.U32.AND P0, PT, R0, UR6, PT ;  /* 0x0000000600007c0c */ /* 0x001fc8000bf01070 */
[----:B------:R-:W-:Y:S01]  /*0190*/  ISETP.GT.U32.AND.EX P0, PT, R2, RZ, PT, P0 ;  /* 0x000000ff0200720c */ /* 0x000fe20003f04100 */
[C---:B------:R-:W-:Y:S01]  /*01a0*/  VIADD R2, R0.reuse, 0x100 ;  /* 0x0000010000027836 */ /* 0x040fe20000000000 */
[----:B------:R-:W-:-:S04]  /*01b0*/  IADD3 R0, P2, PT, R0, UR4, RZ ;  /* 0x0000000400007c10 */ /* 0x000fc8000ff5e0ff */
[----:B------:R-:W-:Y:S01]  /*01c0*/  ISETP.LT.U32.AND P1, PT, R2, UR6, PT ;  /* 0x0000000602007c0c */ /* 0x000fe2000bf21070 */
[----:B------:R-:W-:Y:S01]  /*01d0*/  IMAD.X R3, RZ, RZ, UR5, P2 ;  /* 0x00000005ff037e24 */ /* 0x000fe200090e06ff */
[----:B-1----:R-:W-:Y:S02]  /*01e0*/  LEA R2, P2, R0, UR10, 0x3 ;  /* 0x0000000a00027c11 */ /* 0x002fe4000f8418ff */
[----:B------:R-:W-:Y:S02]  /*01f0*/  ISETP.GT.U32.AND.EX P1, PT, R6, RZ, PT, P1 ;  /* 0x000000ff0600720c */ /* 0x000fe40003f24110 */
[----:B------:R-:W-:Y:S01]  /*0200*/  LEA.HI.X R3, R0, UR11, R3, 0x3, P2 ;  /* 0x0000000b00037c11 */ /* 0x000fe200090f1c03 */
[----:B------:R-:W0:Y:S04]  /*0210*/  @P0 LDC.64 R4, c[0x0][0x390] ;  /* 0x0000e400ff040b82 */ /* 0x000e280000000a00 */
[----:B0-----:R0:W-:Y:S06]  /*0220*/  @P0 STG.E.64 desc[UR8][R2.64], R4 ;  /* 0x0000000402000986 */ /* 0x0011ec000c101b08 */
[----:B------:R-:W-:Y:S05]  /*0230*/  @!P1 EXIT ;  /* 0x000000000000994d */ /* 0x000fea0003800000 */
[----:B0-----:R-:W0:Y:S02]  /*0240*/  LDC.64 R4, c[0x0][0x390] ;  /* 0x0000e400ff047b82 */ /* 0x001e240000000a00 */
[----:B0-----:R-:W-:Y:S01]  /*0250*/  STG.E.64 desc[UR8][R2.64+0x800], R4 ;  /* 0x0008000402007986 */ /* 0x001fe2000c101b08 */
[----:B------:R-:W-:Y:S05]  /*0260*/  EXIT ;  /* 0x000000000000794d */ /* 0x000fea0003800000 */
.L_x_1:
[----:B------:R-:W-:-:S00]  /*0270*/  BRA `(.L_x_1) ;  /* 0xfffffffc00fc7947 */ /* 0x000fc0000383ffff */
[----:B------:R-:W-:-:S00]  /*0280*/  NOP ;  /* 0x0000000000007918 */ /* 0x000fc00000000000 */
[----:B------:R-:W-:-:S00]  /*0290*/  NOP ;  /* 0x0000000000007918 */ /* 0x000fc00000000000 */
[----:B------:R-:W-:-:S00]  /*02a0*/  NOP ;  /* 0x0000000000007918 */ /* 0x000fc00000000000 */
[----:B------:R-:W-:-:S00]  /*02b0*/  NOP ;  /* 0x0000000000007918 */ /* 0x000fc00000000000 */
[----:B------:R-:W-:-:S00]  /*02c0*/  NOP ;  /* 0x0000000000007918 */ /* 0x000fc00000000000 */
[----:B------:R-:W-:-:S00]  /*02d0*/  NOP ;  /* 0x0000000000007918 */ /* 0x000fc00000000000 */
[----:B------:R-:W-:-:S00]  /*02e0*/  NOP ;  /* 0x0000000000007918 */ /* 0x000fc00000000000 */
[----:B------:R-:W-:-:S00]  /*02f0*/  NOP ;  /* 0x0000000000007918 */ /* 0x000fc00000000000 */
.L_x_46:


//--------------------- .text._ZN3cub18CUB_300001_SM_10006detail8for_each13static_kernelINS2_12policy_hub_t12policy_500_tEmN6thrust24THRUST_300001_SM_1000_NS8cuda_cub20__uninitialized_fill7functorINS7_10device_ptrIP22adjacency_sentinel_newEESD_EEEEvT0_T1_ --------------------------
	.section	.text._ZN3cub18CUB_300001_SM_10006detail8for_each13static_kernelINS2_12policy_hub_t12policy_500_tEmN6thrust24THRUST_300001_SM_1000_NS8cuda_cub20__uninitialized_fill7functorINS7_10device_ptrIP22adjacency_sentinel_newEESD_EEEEvT0_T1_,"ax",@progbits
	.align	128
        .global         _ZN3cub18CUB_300001_SM_10006detail8for_each13static_kernelINS2_12policy_hub_t12policy_500_tEmN6thrust24THRUST_300001_SM_1000_NS8cuda_cub20__uninitialized_fill7functorINS7_10device_ptrIP22adjacency_sentinel_newEESD_EEEEvT0_T1_
        .type           _ZN3cub18CUB_300001_SM_10006detail8for_each13static_kernelINS2_12policy_hub_t12policy_500_tEmN6thrust24THRUST_300001_SM_1000_NS8cuda_cub20__uninitialized_fill7functorINS7_10device_ptrIP22adjacency_sentinel_newEESD_EEEEvT0_T1_,@function
        .size           _ZN3cub18CUB_300001_SM_10006detail8for_each13static_kernelINS2_12policy_hub_t12policy_500_tEmN6thrust24THRUST_300001_SM_1000_NS8cuda_cub20__uninitialized_fill7functorINS7_10device_ptrIP22adjacency_sentinel_newEESD_EEEEvT0_T1_,(.L_x_47 - _ZN3cub18CUB_300001_SM_10006detail8for_each13static_kernelINS2_12policy_hub_t12policy_500_tEmN6thrust24THRUST_300001_SM_1000_NS8cuda_cub20__uninitialized_fill7functorINS7_10device_ptrIP22adjacency_sentinel_newEESD_EEEEvT0_T1_)
        .other          _ZN3cub18CUB_300001_SM_10006detail8for_each13static_kernelINS2_12policy_hub_t12policy_500_tEmN6thrust24THRUST_300001_SM_1000_NS8cuda_cub20__uninitialized_fill7functorINS7_10device_ptrIP22adjacency_sentinel_newEESD_EEEEvT0_T1_,@"STO_CUDA_ENTRY STV_DEFAULT"
_ZN3cub18CUB_300001_SM_10006detail8for_each13static_kernelINS2_12policy_hub_t12policy_500_tEmN6thrust24THRUST_300001_SM_1000_NS8cuda_cub20__uninitialized_fill7functorINS7_10device_ptrIP22adjacency_sentinel_newEESD_EEEEvT0_T1_:
.text._ZN3cub18CUB_300001_SM_10006detail8for_each13static_kernelINS2_12policy_hub_t12policy_500_tEmN6thrust24THRUST_300001_SM_1000_NS8cuda_cub20__uninitialized_fill7functorINS7_10device_ptrIP22adjacency_sentinel_newEESD_EEEEvT0_T1_:
        /* <DEDUP_REMOVED lines=20> */
.L_x_2:
        /* <DEDUP_REMOVED lines=19> */
.L_x_3:
        /* <DEDUP_REMOVED lines=9> */
.L_x_47:


//--------------------- .text._ZN3cub18CUB_300001_SM_10006detail8for_each13static_kernelINS2_12policy_hub_t12policy_500_tEmN6thrust24THRUST_300001_SM_1000_NS8cuda_cub20__uninitialized_fill7functorINS7_10device_ptrIP10edge_blockEESD_EEEEvT0_T1_ --------------------------
	.section	.text._ZN3cub18CUB_300001_SM_10006detail8for_each13static_kernelINS2_12policy_hub_t12policy_500_tEmN6thrust24THRUST_300001_SM_1000_NS8cuda_cub20__uninitialized_fill7functorINS7_10device_ptrIP10edge_blockEESD_EEEEvT0_T1_,"ax",@progbits
	.align	128
        .global         _ZN3cub18CUB_300001_SM_10006detail8for_each13static_kernelINS2_12policy_hub_t12policy_500_tEmN6thrust24THRUST_300001_SM_1000_NS8cuda_cub20__uninitialized_fill7functorINS7_10device_ptrIP10edge_blockEESD_EEEEvT0_T1_
        .type           _ZN3cub18CUB_300001_SM_10006detail8for_each13static_kernelINS2_12policy_hub_t12policy_500_tEmN6thrust24THRUST_300001_SM_1000_NS8cuda_cub20__uninitialized_fill7functorINS7_10device_ptrIP10edge_blockEESD_EEEEvT0_T1_,@function
        .size           _ZN3cub18CUB_300001_SM_10006detail8for_each13static_kernelINS2_12policy_hub_t12policy_500_tEmN6thrust24THRUST_300001_SM_1000_NS8cuda_cub20__uninitialized_fill7functorINS7_10device_ptrIP10edge_blockEESD_EEEEvT0_T1_,(.L_x_48 - _ZN3cub18CUB_300001_SM_10006detail8for_each13static_kernelINS2_12policy_hub_t12policy_500_tEmN6thrust24THRUST_300001_SM_1000_NS8cuda_cub20__uninitialized_fill7functorINS7_10device_ptrIP10edge_blockEESD_EEEEvT0_T1_)
        .other          _ZN3cub18CUB_300001_SM_10006detail8for_each13static_kernelINS2_12policy_hub_t12policy_500_tEmN6thrust24THRUST_300001_SM_1000_NS8cuda_cub20__uninitialized_fill7functorINS7_10device_ptrIP10edge_blockEESD_EEEEvT0_T1_,@"STO_CUDA_ENTRY STV_DEFAULT"
_ZN3cub18CUB_300001_SM_10006detail8for_each13static_kernelINS2_12policy_hub_t12policy_500_tEmN6thrust24THRUST_300001_SM_1000_NS8cuda_cub20__uninitialized_fill7functorINS7_10device_ptrIP10edge_blockEESD_EEEEvT0_T1_:
.text._ZN3cub18CUB_300001_SM_10006detail8for_each13static_kernelINS2_12policy_hub_t12policy_500_tEmN6thrust24THRUST_300001_SM_1000_NS8cuda_cub20__uninitialized_fill7functorINS7_10device_ptrIP10edge_blockEESD_EEEEvT0_T1_:
        /* <DEDUP_REMOVED lines=20> */
.L_x_4:
        /* <DEDUP_REMOVED lines=19> */
.L_x_5:
        /* <DEDUP_REMOVED lines=9> */
.L_x_48:


//--------------------- .text._ZN3cub18CUB_300001_SM_10006detail11EmptyKernelIvEEvv --------------------------
	.section	.text._ZN3cub18CUB_300001_SM_10006detail11EmptyKernelIvEEvv,"ax",@progbits
	.align	128
        .global         _ZN3cub18CUB_300001_SM_10006detail11EmptyKernelIvEEvv
        .type           _ZN3cub18CUB_300001_SM_10006detail11EmptyKernelIvEEvv,@function
        .size           _ZN3cub18CUB_300001_SM_10006detail11EmptyKernelIvEEvv,(.L_x_49 - _ZN3cub18CUB_300001_SM_10006detail11EmptyKernelIvEEvv)
        .other          _ZN3cub18CUB_300001_SM_10006detail11EmptyKernelIvEEvv,@"STO_CUDA_ENTRY STV_DEFAULT"
_ZN3cub18CUB_300001_SM_10006detail11EmptyKernelIvEEvv:
.text._ZN3cub18CUB_300001_SM_10006detail11EmptyKernelIvEEvv:
[----:B------:R-:W-:Y:S01]  /*0000*/  LDC R1, c[0x0][0x37c] ;  /* 0x0000df00ff017b82 */ /* 0x000fe20000000800 */
[----:B------:R-:W-:Y:S05]  /*0010*/  EXIT ;  /* 0x000000000000794d */ /* 0x000fea0003800000 */
.L_x_6:
        /* <DEDUP_REMOVED lines=14> */
.L_x_49:


//--------------------- .text._Z20printKernelmodded_v1P27vertex_dictionary_structurem --------------------------
	.section	.text._Z20printKernelmodded_v1P27vertex_dictionary_structurem,"ax",@progbits
	.align	128
        .global         _Z20printKernelmodded_v1P27vertex_dictionary_structurem
        .type           _Z20printKernelmodded_v1P27vertex_dictionary_structurem,@function
        .size           _Z20printKernelmodded_v1P27vertex_dictionary_structurem,(.L_x_50 - _Z20printKernelmodded_v1P27vertex_dictionary_structurem)
        .other          _Z20printKernelmodded_v1P27vertex_dictionary_structurem,@"STO_CUDA_ENTRY STV_DEFAULT"
_Z20printKernelmodded_v1P27vertex_dictionary_structurem:
.text._Z20printKernelmodded_v1P27vertex_dictionary_structurem:
[----:B------:R-:W0:Y:S01]  /*0000*/  LDC R1, c[0x0][0x37c] ;  /* 0x0000df00ff017b82 */ /* 0x000e220000000800 */
[----:B------:R-:W-:Y:S01]  /*0010*/  MOV R0, 0x1e8 ;  /* 0x000001e800007802 */ /* 0x000fe20000000f00 */
[----:B------:R-:W1:Y:S01]  /*0020*/  LDCU UR4, c[0x0][0x2f8] ;  /* 0x00005f00ff0477ac */ /* 0x000e620008000800 */
[----:B0-----:R-:W-:Y:S01]  /*0030*/  VIADD R1, R1, 0xffffffe0 ;  /* 0xffffffe001017836 */ /* 0x001fe20000000000 */
[----:B------:R-:W-:-:S04]  /*0040*/  CS2R R6, SRZ ;  /* 0x0000000000067805 */ /* 0x000fc8000001ff00 */
[----:B------:R0:W2:Y:S01]  /*0050*/  LDC.64 R8, c[0x4][R0] ;  /* 0x0100000000087b82 */ /* 0x0000a20000000a00 */
[----:B------:R-:W3:Y:S01]  /*0060*/  LDCU.64 UR6, c[0x4][0x1b8] ;  /* 0x01003700ff0677ac */ /* 0x000ee20008000a00 */
[----:B------:R-:W4:Y:S01]  /*0070*/  LDCU UR5, c[0x0][0x2fc] ;  /* 0x00005f80ff0577ac */ /* 0x000f220008000800 */
[----:B------:R-:W0:Y:S01]  /*0080*/  LDCU.64 UR36, c[0x0][0x358] ;  /* 0x00006b00ff2477ac */ /* 0x000e220008000a00 */
[----:B-1----:R-:W-:Y:S01]  /*0090*/  IADD3 R16, P0, PT, R1, UR4, RZ ;  /* 0x0000000401107c10 */ /* 0x002fe2000ff1e0ff */
[----:B---3--:R-:W-:Y:S02]  /*00a0*/  IMAD.U32 R4, RZ, RZ, UR6 ;  /* 0x00000006ff047e24 */ /* 0x008fe4000f8e00ff */
[----:B------:R-:W-:Y:S02]  /*00b0*/  IMAD.U32 R5, RZ, RZ, UR7 ;  /* 0x00000007ff057e24 */ /* 0x000fe4000f8e00ff */
[----:B0---4-:R-:W-:-:S08]  /*00c0*/  IMAD.X R2, RZ, RZ, UR5, P0 ;  /* 0x00000005ff027e24 */ /* 0x011fd000080e06ff */
[----:B------:R-:W-:-:S07]  /*00d0*/  LEPC R20, `(.L_x_7) ;  /* 0x000000001014794e */ /* 0x000fce0000000000 */
[----:B--2---:R-:W-:Y:S05]  /*00e0*/  CALL.ABS.NOINC R8 ;  /* 0x0000000008007343 */ /* 0x004fea0003c00000 */
.L_x_7:
[----:B------:R-:W0:Y:S02]  /*00f0*/  LDC.64 R4, c[0x0][0x380] ;  /* 0x0000e000ff047b82 */ /* 0x000e240000000a00 */
[----:B0-----:R-:W2:Y:S02]  /*0100*/  LDG.E.64 R4, desc[UR36][R4.64+0x36ee80] ;  /* 0x36ee802404047981 */ /* 0x001ea4000c1e1b00 */
[----:B--2---:R-:W-:-:S04]  /*0110*/  ISETP.NE.U32.AND P0, PT, R4, RZ, PT ;  /* 0x000000ff0400720c */ /* 0x004fc80003f05070 */
[----:B------:R-:W-:-:S13]  /*0120*/  ISETP.NE.AND.EX P0, PT, R5, RZ, PT, P0 ;  /* 0x000000ff0500720c */ /* 0x000fda0003f05300 */
[----:B------:R-:W-:Y:S05]  /*0130*/  @!P0 BRA `(.L_x_8) ;  /* 0x0000000400608947 */ /* 0x000fea0003800000 */
[----:B------:R-:W-:Y:S01]  /*0140*/  BSSY.RECONVERGENT B8, `(.L_x_8) ;  /* 0x0000057000087945 */ /* 0x000fe20003800200 */
[----:B------:R-:W-:Y:S02]  /*0150*/  IMAD.MOV.U32 R17, RZ, RZ, RZ ;  /* 0x000000ffff117224 */ /* 0x000fe400078e00ff */
[----:B------:R-:W-:-:S07]  /*0160*/  IMAD.MOV.U32 R18, RZ, RZ, RZ ;  /* 0x000000ffff127224 */ /* 0x000fce00078e00ff */
.L_x_17:
[----:B------:R-:W0:Y:S02]  /*0170*/  LDCU.64 UR4, c[0x0][0x380] ;  /* 0x00007000ff0477ac */ /* 0x000e240008000a00 */
[----:B0-----:R-:W-:-:S04]  /*0180*/  LEA R22, P0, R17, UR4, 0x3 ;  /* 0x0000000411167c11 */ /* 0x001fc8000f8018ff */
[----:B------:R-:W-:-:S05]  /*0190*/  LEA.HI.X R23, R17, UR5, R18, 0x3, P0 ;  /* 0x0000000511177c11 */ /* 0x000fca00080f1c12 */
[----:B------:R-:W2:Y:S01]  /*01a0*/  LDG.E.64 R12, desc[UR36][R22.64+0x124f80] ;  /* 0x124f8024160c7981 */ /* 0x000ea2000c1e1b00 */
[----:B------:R-:W-:Y:S01]  /*01b0*/  BSSY.RECONVERGENT B7, `(.L_x_9) ;  /* 0x000004a000077945 */ /* 0x000fe20003800200 */
[----:B--2---:R-:W-:-:S04]  /*01c0*/  ISETP.NE.U32.AND P0, PT, R12, RZ, PT ;  /* 0x000000ff0c00720c */ /* 0x004fc80003f05070 */
[----:B------:R-:W-:-:S13]  /*01d0*/  ISETP.NE.AND.EX P0, PT, R13, RZ, PT, P0 ;  /* 0x000000ff0d00720c */ /* 0x000fda0003f05300 */
[----:B------:R-:W-:Y:S05]  /*01e0*/  @!P0 BRA `(.L_x_10) ;  /* 0x0000000400188947 */ /* 0x000fea0003800000 */
[----:B------:R-:W2:Y:S02]  /*01f0*/  LDG.E.64 R8, desc[UR36][R22.64] ;  /* 0x0000002416087981 */ /* 0x000ea4000c1e1b00 */
[----:B--2---:R-:W-:-:S04]  /*0200*/  ISETP.NE.U32.AND P0, PT, R8, RZ, PT ;  /* 0x000000ff0800720c */ /* 0x004fc80003f05070 */
[----:B------:R-:W-:-:S13]  /*0210*/  ISETP.NE.AND.EX P0, PT, R9, RZ, PT, P0 ;  /* 0x000000ff0900720c */ /* 0x000fda0003f05300 */
[----:B------:R-:W-:Y:S05]  /*0220*/  @!P0 BRA `(.L_x_10) ;  /* 0x0000000400088947 */ /* 0x000fea0003800000 */
[----:B------:R-:W2:Y:S04]  /*0230*/  LDG.E.64 R10, desc[UR36][R22.64+0x249f00] ;  /* 0x249f0024160a7981 */ /* 0x000ea8000c1e1b00 */
[----:B------:R-:W3:Y:S01]  /*0240*/  LD.E.64 R14, desc[UR36][R12.64+0x8] ;  /* 0x000008240c0e7980 */ /* 0x000ee2000c101b00 */
[----:B------:R-:W-:Y:S01]  /*0250*/  MOV R0, 0x1e8 ;  /* 0x000001e800007802 */ /* 0x000fe20000000f00 */
[----:B------:R-:W0:Y:S01]  /*0260*/  LDCU.64 UR4, c[0x4][0x1c0] ;  /* 0x01003800ff0477ac */ /* 0x000e220008000a00 */
[----:B------:R-:W-:Y:S02]  /*0270*/  IMAD.MOV.U32 R6, RZ, RZ, R16 ;  /* 0x000000ffff067224 */ /* 0x000fe400078e0010 */
[----:B------:R1:W4:Y:S01]  /*0280*/  LDC.64 R24, c[0x4][R0] ;  /* 0x0100000000187b82 */ /* 0x0003220000000a00 */
[----:B------:R-:W-:-:S02]  /*0290*/  IMAD.MOV.U32 R7, RZ, RZ, R2 ;  /* 0x000000ffff077224 */ /* 0x000fc400078e0002 */
[----:B0-----:R-:W-:Y:S02]  /*02a0*/  IMAD.U32 R4, RZ, RZ, UR4 ;  /* 0x00000004ff047e24 */ /* 0x001fe4000f8e00ff */
[----:B------:R-:W-:Y:S01]  /*02b0*/  IMAD.U32 R5, RZ, RZ, UR5 ;  /* 0x00000005ff057e24 */ /* 0x000fe2000f8e00ff */
[----:B--2---:R1:W-:Y:S04]  /*02c0*/  STL.128 [R1], R8 ;  /* 0x0000000801007387 */ /* 0x0043e80000100c00 */
[----:B---34-:R1:W-:Y:S02]  /*02d0*/  STL.128 [R1+0x10], R12 ;  /* 0x0000100c01007387 */ /* 0x0183e40000100c00 */
[----:B------:R-:W-:-:S07]  /*02e0*/  LEPC R20, `(.L_x_11) ;  /* 0x000000001014794e */ /* 0x000fce0000000000 */
[----:B-1----:R-:W-:Y:S05]  /*02f0*/  CALL.ABS.NOINC R24 ;  /* 0x0000000018007343 */ /* 0x002fea0003c00000 */
.L_x_11:
[----:B------:R-:W2:Y:S04]  /*0300*/  LDG.E.64 R30, desc[UR36][R22.64+0x124f80] ;  /* 0x124f8024161e7981 */ /* 0x000ea8000c1e1b00 */
[----:B--2---:R-:W2:Y:S01]  /*0310*/  LD.E.64 R4, desc[UR36][R30.64+0x8] ;  /* 0x000008241e047980 */ /* 0x004ea2000c101b00 */
[----:B------:R-:W-:Y:S01]  /*0320*/  BSSY.RECONVERGENT B6, `(.L_x_12) ;  /* 0x0000028000067945 */ /* 0x000fe20003800200 */
[----:B--2---:R-:W-:-:S04]  /*0330*/  ISETP.NE.U32.AND P0, PT, R4, RZ, PT ;  /* 0x000000ff0400720c */ /* 0x004fc80003f05070 */
[----:B------:R-:W-:-:S13]  /*0340*/  ISETP.NE.AND.EX P0, PT, R5, RZ, PT, P0 ;  /* 0x000000ff0500720c */ /* 0x000fda0003f05300 */
[----:B------:R-:W-:Y:S05]  /*0350*/  @!P0 BRA `(.L_x_13) ;  /* 0x0000000000908947 */ /* 0x000fea0003800000 */
[----:B------:R-:W5:Y:S01]  /*0360*/  LD.E.64 R30, desc[UR36][R30.64+0x20] ;  /* 0x000020241e1e7980 */ /* 0x000f62000c101b00 */
[----:B------:R-:W-:Y:S02]  /*0370*/  CS2R R26, SRZ ;  /* 0x00000000001a7805 */ /* 0x000fe4000001ff00 */
[----:B------:R-:W-:Y:S01]  /*0380*/  CS2R R24, SRZ ;  /* 0x0000000000187805 */ /* 0x000fe2000001ff00 */
[----:B------:R-:W-:Y:S02]  /*0390*/  IMAD.MOV.U32 R19, RZ, RZ, RZ ;  /* 0x000000ffff137224 */ /* 0x000fe400078e00ff */
[----:B------:R-:W-:-:S07]  /*03a0*/  IMAD.MOV.U32 R28, RZ, RZ, RZ ;  /* 0x000000ffff1c7224 */ /* 0x000fce00078e00ff */
.L_x_15:
[C---:B-----5:R-:W-:Y:S01]  /*03b0*/  LEA R10, P0, R24.reuse, R30, 0x3 ;  /* 0x0000001e180a7211 */ /* 0x060fe200078018ff */
[----:B------:R-:W0:Y:S03]  /*03c0*/  LDCU.64 UR4, c[0x4][0x1c8] ;  /* 0x01003900ff0477ac */ /* 0x000e260008000a00 */
[----:B------:R-:W-:-:S06]  /*03d0*/  LEA.HI.X R11, R24, R31, R19, 0x3, P0 ;  /* 0x0000001f180b7211 */ /* 0x000fcc00000f1c13 */
[----:B------:R-:W2:Y:S01]  /*03e0*/  LD.E.64 R10, desc[UR36][R10.64] ;  /* 0x000000240a0a7980 */ /* 0x000ea2000c101b00 */
[----:B------:R-:W-:Y:S01]  /*03f0*/  MOV R8, 0x1e8 ;  /* 0x000001e800087802 */ /* 0x000fe20000000f00 */
[----:B------:R-:W-:Y:S02]  /*0400*/  IMAD.MOV.U32 R6, RZ, RZ, R16 ;  /* 0x000000ffff067224 */ /* 0x000fe400078e0010 */
[----:B------:R-:W-:-:S03]  /*0410*/  IMAD.MOV.U32 R7, RZ, RZ, R2 ;  /* 0x000000ffff077224 */ /* 0x000fc600078e0002 */
[----:B------:R-:W1:Y:S01]  /*0420*/  LDC.64 R8, c[0x4][R8] ;  /* 0x0100000008087b82 */ /* 0x000e620000000a00 */
[----:B0-----:R-:W-:Y:S02]  /*0430*/  IMAD.U32 R4, RZ, RZ, UR4 ;  /* 0x00000004ff047e24 */ /* 0x001fe4000f8e00ff */
[----:B------:R-:W-:Y:S01]  /*0440*/  IMAD.U32 R5, RZ, RZ, UR5 ;  /* 0x00000005ff057e24 */ /* 0x000fe2000f8e00ff */
[----:B-12---:R0:W-:Y:S06]  /*0450*/  STL.64 [R1], R10 ;  /* 0x0000000a01007387 */ /* 0x0061ec0000100a00 */
[----:B------:R-:W-:-:S07]  /*0460*/  LEPC R20, `(.L_x_14) ;  /* 0x000000001014794e */ /* 0x000fce0000000000 */
[----:B0-----:R-:W-:Y:S05]  /*0470*/  CALL.ABS.NOINC R8 ;  /* 0x0000000008007343 */ /* 0x001fea0003c00000 */
.L_x_14:
[----:B------:R-:W2:Y:S01]  /*0480*/  LDG.E.64 R8, desc[UR36][R22.64+0x124f80] ;  /* 0x124f802416087981 */ /* 0x000ea2000c1e1b00 */
[----:B------:R-:W-:-:S04]  /*0490*/  ISETP.GE.U32.AND P0, PT, R24, 0x9, PT ;  /* 0x000000091800780c */ /* 0x000fc80003f06070 */
[----:B------:R-:W-:Y:S01]  /*04a0*/  ISETP.GE.U32.AND.EX P0, PT, R19, RZ, PT, P0 ;  /* 0x000000ff1300720c */ /* 0x000fe20003f06100 */
[----:B--2---:R-:W2:-:S12]  /*04b0*/  LD.E.64 R4, desc[UR36][R8.64+0x8] ;  /* 0x0000082408047980 */ /* 0x004e98000c101b00 */
[----:B------:R-:W-:-:S04]  /*04c0*/  @P0 LEA R6, P1, R28, R8, 0x3 ;  /* 0x000000081c060211 */ /* 0x000fc800078218ff */
[----:B------:R-:W-:-:S05]  /*04d0*/  @P0 LEA.HI.X R7, R28, R9, R27, 0x3, P1 ;  /* 0x000000091c070211 */ /* 0x000fca00008f1c1b */
[----:B------:R0:W5:Y:S01]  /*04e0*/  @P0 LD.E.64 R30, desc[UR36][R6.64+0x28] ;  /* 0x00002824061e0980 */ /* 0x000162000c101b00 */
[----:B------:R-:W-:Y:S02]  /*04f0*/  IADD3 R26, P1, PT, R26, 0x1, RZ ;  /* 0x000000011a1a7810 */ /* 0x000fe40007f3e0ff */
[----:B------:R-:W-:Y:S01]  /*0500*/  IADD3 R24, P2, PT, R24, 0x1, RZ ;  /* 0x0000000118187810 */ /* 0x000fe20007f5e0ff */
[----:B------:R-:W-:Y:S02]  /*0510*/  @P0 IMAD.MOV.U32 R24, RZ, RZ, RZ ;  /* 0x000000ffff180224 */ /* 0x000fe400078e00ff */
[----:B------:R-:W-:Y:S02]  /*0520*/  IMAD.X R25, RZ, RZ, R25, P1 ;  /* 0x000000ffff197224 */ /* 0x000fe400008e0619 */
[----:B------:R-:W-:Y:S01]  /*0530*/  IMAD.X R19, RZ, RZ, R19, P2 ;  /* 0x000000ffff137224 */ /* 0x000fe200010e0613 */
[----:B------:R-:W-:Y:S01]  /*0540*/  @P0 IADD3 R28, P2, PT, R28, 0x1, RZ ;  /* 0x000000011c1c0810 */ /* 0x000fe20007f5e0ff */
[----:B------:R-:W-:-:S04]  /*0550*/  @P0 IMAD.MOV.U32 R19, RZ, RZ, RZ ;  /* 0x000000ffff130224 */ /* 0x000fc800078e00ff */
[----:B------:R-:W-:Y:S01]  /*0560*/  @P0 IMAD.X R27, RZ, RZ, R27, P2 ;  /* 0x000000ffff1b0224 */ /* 0x000fe200010e061b */
[----:B--2---:R-:W-:-:S04]  /*0570*/  ISETP.GE.U32.AND P1, PT, R26, R4, PT ;  /* 0x000000041a00720c */ /* 0x004fc80003f26070 */
[----:B------:R-:W-:-:S13]  /*0580*/  ISETP.GE.U32.AND.EX P1, PT, R25, R5, PT, P1 ;  /* 0x000000051900720c */ /* 0x000fda0003f26110 */
[----:B0-----:R-:W-:Y:S05]  /*0590*/  @!P1 BRA `(.L_x_15) ;  /* 0xfffffffc00849947 */ /* 0x001fea000383ffff */
.L_x_13:
[----:B------:R-:W-:Y:S05]  /*05a0*/  BSYNC.RECONVERGENT B6 ;  /* 0x0000000000067941 */ /* 0x000fea0003800200 */
.L_x_12:
[----:B------:R-:W-:Y:S01]  /*05b0*/  MOV R0, 0x1e8 ;  /* 0x000001e800007802 */ /* 0x000fe20000000f00 */
[----:B------:R-:W0:Y:S01]  /*05c0*/  LDCU.64 UR4, c[0x4][0x1d0] ;  /* 0x01003a00ff0477ac */ /* 0x000e220008000a00 */
[----:B------:R-:W-:Y:S02]  /*05d0*/  CS2R R6, SRZ ;  /* 0x0000000000067805 */ /* 0x000fe4000001ff00 */
[----:B------:R1:W2:Y:S01]  /*05e0*/  LDC.64 R8, c[0x4][R0] ;  /* 0x0100000000087b82 */ /* 0x0002a20000000a00 */
[----:B0-----:R-:W-:Y:S02]  /*05f0*/  IMAD.U32 R4, RZ, RZ, UR4 ;  /* 0x00000004ff047e24 */ /* 0x001fe4000f8e00ff */
[----:B-1----:R-:W-:-:S07]  /*0600*/  IMAD.U32 R5, RZ, RZ, UR5 ;  /* 0x00000005ff057e24 */ /* 0x002fce000f8e00ff */
[----:B------:R-:W-:-:S07]  /*0610*/  LEPC R20, `(.L_x_16) ;  /* 0x000000001014794e */ /* 0x000fce0000000000 */
[----:B--2--5:R-:W-:Y:S05]  /*0620*/  CALL.ABS.NOINC R8 ;  /* 0x0000000008007343 */ /* 0x024fea0003c00000 */
.L_x_16:
[----:B------:R-:W0:Y:S02]  /*0630*/  LDC.64 R4, c[0x0][0x380] ;  /* 0x0000e000ff047b82 */ /* 0x000e240000000a00 */
[----:B0-----:R-:W5:Y:S02]  /*0640*/  LDG.E.64 R4, desc[UR36][R4.64+0x36ee80] ;  /* 0x36ee802404047981 */ /* 0x001f64000c1e1b00 */
.L_x_10:
[----:B------:R-:W-:Y:S05]  /*0650*/  BSYNC.RECONVERGENT B7 ;  /* 0x0000000000077941 */ /* 0x000fea0003800200 */
.L_x_9:
[----:B------:R-:W-:-:S05]  /*0660*/  IADD3 R17, P0, PT, R17, 0x1, RZ ;  /* 0x0000000111117810 */ /* 0x000fca0007f1e0ff */
[----:B------:R-:W-:Y:S01]  /*0670*/  IMAD.X R18, RZ, RZ, R18, P0 ;  /* 0x000000ffff127224 */ /* 0x000fe200000e0612 */
[----:B-----5:R-:W-:-:S04]  /*0680*/  ISETP.GE.U32.AND P0, PT, R17, R4, PT ;  /* 0x000000041100720c */ /* 0x020fc80003f06070 */
[----:B------:R-:W-:-:S13]  /*0690*/  ISETP.GE.U32.AND.EX P0, PT, R18, R5, PT, P0 ;  /* 0x000000051200720c */ /* 0x000fda0003f06100 */
[----:B------:R-:W-:Y:S05]  /*06a0*/  @!P0 BRA `(.L_x_17) ;  /* 0xfffffff800b08947 */ /* 0x000fea000383ffff */
[----:B------:R-:W-:Y:S05]  /*06b0*/  BSYNC.RECONVERGENT B8 ;  /* 0x0000000000087941 */ /* 0x000fea0003800200 */
.L_x_8:
[----:B------:R-:W0:Y:S01]  /*06c0*/  LDC.64 R8, c[0x4][RZ] ;  /* 0x01000000ff087b82 */ /* 0x000e220000000a00 */
[----:B------:R-:W-:Y:S01]  /*06d0*/  MOV R17, 0x1e8 ;  /* 0x000001e800117802 */ /* 0x000fe20000000f00 */
[----:B------:R-:W1:Y:S01]  /*06e0*/  LDCU.64 UR4, c[0x4][0x1d8] ;  /* 0x01003b00ff0477ac */ /* 0x000e620008000a00 */
[----:B0-----:R-:W2:Y:S05]  /*06f0*/  LDG.E.64 R8, desc[UR36][R8.64+0x8] ;  /* 0x0000082408087981 */ /* 0x001eaa000c1e1b00 */
[----:B------:R0:W3:Y:S01]  /*0700*/  LDC.64 R10, c[0x4][R17] ;  /* 0x01000000110a7b82 */ /* 0x0000e20000000a00 */
[----:B-1----:R-:W-:Y:S02]  /*0710*/  IMAD.U32 R4, RZ, RZ, UR4 ;  /* 0x00000004ff047e24 */ /* 0x002fe4000f8e00ff */
[----:B------:R-:W-:-:S02]  /*0720*/  IMAD.U32 R5, RZ, RZ, UR5 ;  /* 0x00000005ff057e24 */ /* 0x000fc4000f8e00ff */
[----:B------:R-:W-:Y:S02]  /*0730*/  IMAD.MOV.U32 R6, RZ, RZ, R16 ;  /* 0x000000ffff067224 */ /* 0x000fe400078e0010 */
[----:B------:R-:W-:Y:S01]  /*0740*/  IMAD.MOV.U32 R7, RZ, RZ, R2 ;  /* 0x000000ffff077224 */ /* 0x000fe200078e0002 */
[----:B--23--:R0:W-:Y:S06]  /*0750*/  STL.64 [R1], R8 ;  /* 0x0000000801007387 */ /* 0x00c1ec0000100a00 */
[----:B------:R-:W-:-:S07]  /*0760*/  LEPC R20, `(.L_x_18) ;  /* 0x000000001014794e */ /* 0x000fce0000000000 */
[----:B0-----:R-:W-:Y:S05]  /*0770*/  CALL.ABS.NOINC R10 ;  /* 0x000000000a007343 */ /* 0x001fea0003c00000 */
.L_x_18:
[----:B------:R-:W0:Y:S01]  /*0780*/  LDC.64 R8, c[0x4][0x28] ;  /* 0x01000a00ff087b82 */ /* 0x000e220000000a00 */
[----:B------:R-:W1:Y:S01]  /*0790*/  LDCU.64 UR4, c[0x4][0x1e0] ;  /* 0x01003c00ff0477ac */ /* 0x000e620008000a00 */
[----:B0-----:R-:W2:Y:S06]  /*07a0*/  LDG.E R8, desc[UR36][R8.64] ;  /* 0x0000002408087981 */ /* 0x001eac000c1e1900 */
[----:B------:R0:W3:Y:S01]  /*07b0*/  LDC.64 R10, c[0x4][R17] ;  /* 0x01000000110a7b82 */ /* 0x0000e20000000a00 */
[----:B-1----:R-:W-:Y:S02]  /*07c0*/  IMAD.U32 R4, RZ, RZ, UR4 ;  /* 0x00000004ff047e24 */ /* 0x002fe4000f8e00ff */
[----:B------:R-:W-:-:S02]  /*07d0*/  IMAD.U32 R5, RZ, RZ, UR5 ;  /* 0x00000005ff057e24 */ /* 0x000fc4000f8e00ff */
[----:B------:R-:W-:Y:S02]  /*07e0*/  IMAD.MOV.U32 R6, RZ, RZ, R16 ;  /* 0x000000ffff067224 */ /* 0x000fe400078e0010 */
[----:B------:R-:W-:Y:S01]  /*07f0*/  IMAD.MOV.U32 R7, RZ, RZ, R2 ;  /* 0x000000ffff077224 */ /* 0x000fe200078e0002 */
[----:B--23--:R0:W-:Y:S06]  /*0800*/  STL [R1], R8 ;  /* 0x0000000801007387 */ /* 0x00c1ec0000100800 */
[----:B------:R-:W-:-:S07]  /*0810*/  LEPC R20, `(.L_x_19) ;  /* 0x000000001014794e */ /* 0x000fce0000000000 */
[----:B0-----:R-:W-:Y:S05]  /*0820*/  CALL.ABS.NOINC R10 ;  /* 0x000000000a007343 */ /* 0x001fea0003c00000 */
.L_x_19:
[----:B------:R-:W-:Y:S05]  /*0830*/  EXIT ;  /* 0x000000000000794d */ /* 0x000fea0003800000 */
.L_x_20:
        /* <DEDUP_REMOVED lines=12> */
.L_x_50:


//--------------------- .text._Z18search_edge_kernelP27vertex_dictionary_structuremmmmPm --------------------------
	.section	.text._Z18search_edge_kernelP27vertex_dictionary_structuremmmmPm,"ax",@progbits
	.align	128
        .global         _Z18search_edge_kernelP27vertex_dictionary_structuremmmmPm
        .type           _Z18search_edge_kernelP27vertex_dictionary_structuremmmmPm,@function
        .size           _Z18search_edge_kernelP27vertex_dictionary_structuremmmmPm,(.L_x_51 - _Z18search_edge_kernelP27vertex_dictionary_structuremmmmPm)
        .other          _Z18search_edge_kernelP27vertex_dictionary_structuremmmmPm,@"STO_CUDA_ENTRY STV_DEFAULT"
_Z18search_edge_kernelP27vertex_dictionary_structuremmmmPm:
.text._Z18search_edge_kernelP27vertex_dictionary_structuremmmmPm:
[----:B------:R-:W0:Y:S01]  /*0000*/  LDC R1, c[0x0][0x37c] ;  /* 0x0000df00ff017b82 */ /* 0x000e220000000800 */
[----:B------:R-:W1:Y:S07]  /*0010*/  S2R R3, SR_TID.X ;  /* 0x0000000000037919 */ /* 0x000e6e0000002100 */
[----:B------:R-:W1:Y:S01]  /*0020*/  S2UR UR4, SR_CTAID.X ;  /* 0x00000000000479c3 */ /* 0x000e620000002500 */
[----:B------:R-:W2:Y:S07]  /*0030*/  LDCU.64 UR6, c[0x0][0x390] ;  /* 0x00007200ff0677ac */ /* 0x000eae0008000a00 */
[----:B------:R-:W1:Y:S02]  /*0040*/  LDC R0, c[0x0][0x360] ;  /* 0x0000d800ff007b82 */ /* 0x000e640000000800 */
[----:B-1----:R-:W-:-:S05]  /*0050*/  IMAD R0, R0, UR4, R3 ;  /* 0x0000000400007c24 */ /* 0x002fca000f8e0203 */
[----:B--2---:R-:W-:-:S04]  /*0060*/  ISETP.GE.U32.AND P0, PT, R0, UR6, PT ;  /* 0x0000000600007c0c */ /* 0x004fc8000bf06070 */
[----:B------:R-:W-:-:S13]  /*0070*/  ISETP.GE.U32.AND.EX P0, PT, RZ, UR7, PT, P0 ;  /* 0x00000007ff007c0c */ /* 0x000fda000bf06100 */
[----:B0-----:R-:W-:Y:S05]  /*0080*/  @P0 EXIT ;  /* 0x000000000000094d */ /* 0x001fea0003800000 */
[----:B------:R-:W0:Y:S01]  /*0090*/  LDCU.64 UR6, c[0x0][0x398] ;  /* 0x00007300ff0677ac */ /* 0x000e220008000a00 */
[----:B------:R-:W0:Y:S01]  /*00a0*/  LDCU.64 UR4, c[0x0][0x380] ;  /* 0x00007000ff0477ac */ /* 0x000e220008000a00 */
[----:B------:R-:W1:Y:S01]  /*00b0*/  LDCU.64 UR8, c[0x0][0x358] ;  /* 0x00006b00ff0877ac */ /* 0x000e620008000a00 */
[----:B0-----:R-:W-:-:S04]  /*00c0*/  ULEA UR4, UP0, UR6, UR4, 0x3 ;  /* 0x0000000406047291 */ /* 0x001fc8000f8018ff */
[----:B------:R-:W-:Y:S02]  /*00d0*/  ULEA.HI.X UR5, UR6, UR5, UR7, 0x3, UP0 ;  /* 0x0000000506057291 */ /* 0x000fe400080f1c07 */
[----:B------:R-:W-:-:S04]  /*00e0*/  IMAD.U32 R6, RZ, RZ, UR4 ;  /* 0x00000004ff067e24 */ /* 0x000fc8000f8e00ff */
[----:B------:R-:W-:-:S05]  /*00f0*/  IMAD.U32 R7, RZ, RZ, UR5 ;  /* 0x00000005ff077e24 */ /* 0x000fca000f8e00ff */
[----:B-1----:R-:W2:Y:S01]  /*0100*/  LDG.E.64 R2, desc[UR8][R6.64+0x124f78] ;  /* 0x124f780806027981 */ /* 0x002ea2000c1e1b00 */
[----:B------:R-:W-:Y:S01]  /*0110*/  IMAD.HI.U32 R4, R0, -0x33333333, RZ ;  /* 0xcccccccd00047827 */ /* 0x000fe200078e00ff */
[----:B------:R-:W0:Y:S04]  /*0120*/  LDCU.64 UR4, c[0x0][0x3a0] ;  /* 0x00007400ff0477ac */ /* 0x000e280008000a00 */
[----:B------:R-:W-:-:S05]  /*0130*/  SHF.R.U32.HI R5, RZ, 0x3, R4 ;  /* 0x00000003ff057819 */ /* 0x000fca0000011604 */
[----:B--2---:R-:W-:-:S06]  /*0140*/  IMAD.WIDE.U32 R2, R5, 0x8, R2 ;  /* 0x0000000805027825 */ /* 0x004fcc00078e0002 */
[----:B------:R-:W2:Y:S01]  /*0150*/  LD.E.64 R2, desc[UR8][R2.64+0x20] ;  /* 0x0000200802027980 */ /* 0x000ea2000c101b00 */
[----:B------:R-:W-:-:S04]  /*0160*/  IMAD R5, R5, -0xa, R0 ;  /* 0xfffffff605057824 */ /* 0x000fc800078e0200 */
[----:B--2---:R-:W-:-:S06]  /*0170*/  IMAD.WIDE.U32 R4, R5, 0x8, R2 ;  /* 0x0000000805047825 */ /* 0x004fcc00078e0002 */
[----:B------:R-:W0:Y:S02]  /*0180*/  LD.E.64 R4, desc[UR8][R4.64] ;  /* 0x0000000804047980 */ /* 0x000e24000c101b00 */
[----:B0-----:R-:W-:-:S04]  /*0190*/  ISETP.NE.U32.AND P0, PT, R4, UR4, PT ;  /* 0x0000000404007c0c */ /* 0x001fc8000bf05070 */
[----:B------:R-:W-:-:S13]  /*01a0*/  ISETP.NE.AND.EX P0, PT, R5, UR5, PT, P0 ;  /* 0x0000000505007c0c */ /* 0x000fda000bf05300 */
[----:B------:R-:W-:Y:S05]  /*01b0*/  @P0 EXIT ;  /* 0x000000000000094d */ /* 0x000fea0003800000 */
[----:B------:R-:W0:Y:S01]  /*01c0*/  LDC.64 R2, c[0x0][0x3a8] ;  /* 0x0000ea00ff027b82 */ /* 0x000e220000000a00 */
[----:B------:R-:W-:Y:S02]  /*01d0*/  HFMA2 R10, -RZ, RZ, 0, 5.9604644775390625e-08 ;  /* 0x00000001ff0a7431 */ /* 0x000fe400000001ff */
[----:B------:R-:W-:Y:S01]  /*01e0*/  IMAD.MOV.U32 R11, RZ, RZ, 0x0 ;  /* 0x00000000ff0b7424 */ /* 0x000fe200078e00ff */
[----:B------:R-:W-:Y:S01]  /*01f0*/  MOV R0, 0x1e8 ;  /* 0x000001e800007802 */ /* 0x000fe20000000f00 */
[----:B------:R-:W1:Y:S01]  /*0200*/  LDCU.64 UR4, c[0x4][0x1b0] ;  /* 0x01003600ff0477ac */ /* 0x000e620008000a00 */
[----:B------:R-:W-:Y:S02]  /*0210*/  CS2R R6, SRZ ;  /* 0x0000000000067805 */ /* 0x000fe4000001ff00 */
[----:B------:R2:W3:Y:S01]  /*0220*/  LDC.64 R8, c[0x4][R0] ;  /* 0x0100000000087b82 */ /* 0x0004e20000000a00 */
[----:B-1----:R-:W-:Y:S01]  /*0230*/  MOV R4, UR4 ;  /* 0x0000000400047c02 */ /* 0x002fe20008000f00 */
[----:B------:R-:W-:Y:S01]  /*0240*/  IMAD.U32 R5, RZ, RZ, UR5 ;  /* 0x00000005ff057e24 */ /* 0x000fe2000f8e00ff */
[----:B0-----:R2:W-:Y:S06]  /*0250*/  STG.E.64 desc[UR8][R2.64], R10 ;  /* 0x0000000a02007986 */ /* 0x0015ec000c101b08 */
[----:B------:R-:W-:-:S07]  /*0260*/  LEPC R20, `(.L_x_21) ;  /* 0x000000001014794e */ /* 0x000fce0000000000 */
[----:B--23--:R-:W-:Y:S05]  /*0270*/  CALL.ABS.NOINC R8 ;  /* 0x0000000008007343 */ /* 0x00cfea0003c00000 */
.L_x_21:
[----:B------:R-:W-:Y:S05]  /*0280*/  EXIT ;  /* 0x000000000000794d */ /* 0x000fea0003800000 */
.L_x_22:
        /* <DEDUP_REMOVED lines=15> */
.L_x_51:


//--------------------- .text._Z17update_edge_queuem --------------------------
	.section	.text._Z17update_edge_queuem,"ax",@progbits
	.align	128
        .global         _Z17update_edge_queuem
        .type           _Z17update_edge_queuem,@function
        .size           _Z17update_edge_queuem,(.L_x_52 - _Z17update_edge_queuem)
        .other          _Z17update_edge_queuem,@"STO_CUDA_ENTRY STV_DEFAULT"
_Z17update_edge_queuem:
.text._Z17update_edge_queuem:
[----:B------:R-:W0:Y:S08]  /*0000*/  LDC R1, c[0x0][0x37c] ;  /* 0x0000df00ff017b82 */ /* 0x000e300000000800 */
[----:B------:R-:W1:Y:S01]  /*0010*/  LDC.64 R14, c[0x4][0x18] ;  /* 0x01000600ff0e7b82 */ /* 0x000e620000000a00 */
[----:B------:R-:W1:Y:S01]  /*0020*/  LDCU.64 UR36, c[0x0][0x358] ;  /* 0x00006b00ff2477ac */ /* 0x000e620008000a00 */
[----:B0-----:R-:W-:Y:S01]  /*0030*/  VIADD R1, R1, 0xfffffff0 ;  /* 0xfffffff001017836 */ /* 0x001fe20000000000 */
[----:B------:R-:W0:Y:S01]  /*0040*/  LDCU.64 UR4, c[0x0][0x380] ;  /* 0x00007000ff0477ac */ /* 0x000e220008000a00 */
[----:B------:R-:W-:Y:S01]  /*0050*/  MOV R0, 0x1e8 ;  /* 0x000001e800007802 */ /* 0x000fe20000000f00 */
[----:B------:R-:W2:Y:S01]  /*0060*/  LDCU.64 UR6, c[0x4][0x1a8] ;  /* 0x01003500ff0677ac */ /* 0x000ea20008000a00 */
[----:B-1----:R-:W0:Y:S04]  /*0070*/  LDG.E.64 R2, desc[UR36][R14.64+0x10] ;  /* 0x000010240e027981 */ /* 0x002e28000c1e1b00 */
[----:B------:R-:W3:Y:S04]  /*0080*/  LDG.E.64 R8, desc[UR36][R14.64] ;  /* 0x000000240e087981 */ /* 0x000ee8000c1e1b00 */
[----:B------:R-:W3:Y:S01]  /*0090*/  LDG.E.64 R10, desc[UR36][R14.64+0x8] ;  /* 0x000008240e0a7981 */ /* 0x000ee2000c1e1b00 */
[----:B------:R1:W4:Y:S01]  /*00a0*/  LDC.64 R12, c[0x4][R0] ;  /* 0x01000000000c7b82 */ /* 0x0003220000000a00 */
[----:B--2---:R-:W-:Y:S01]  /*00b0*/  IMAD.U32 R4, RZ, RZ, UR6 ;  /* 0x00000006ff047e24 */ /* 0x004fe2000f8e00ff */
[----:B------:R-:W-:-:S02]  /*00c0*/  MOV R5, UR7 ;  /* 0x0000000700057c02 */ /* 0x000fc40008000f00 */
[----:B0-----:R-:W-:Y:S01]  /*00d0*/  IADD3 R18, P0, PT, R2, -UR4, RZ ;  /* 0x8000000402127c10 */ /* 0x001fe2000ff1e0ff */
[----:B------:R-:W0:Y:S03]  /*00e0*/  LDCU UR4, c[0x0][0x2f8] ;  /* 0x00005f00ff0477ac */ /* 0x000e260008000800 */
[----:B------:R-:W-:Y:S01]  /*00f0*/  IADD3.X R19, PT, PT, R3, ~UR5, RZ, P0, !PT ;  /* 0x8000000503137c10 */ /* 0x000fe200087fe4ff */
[----:B------:R-:W2:Y:S01]  /*0100*/  LDCU UR5, c[0x0][0x2fc] ;  /* 0x00005f80ff0577ac */ /* 0x000ea20008000800 */
[----:B---3--:R1:W-:Y:S04]  /*0110*/  STL.128 [R1], R8 ;  /* 0x0000000801007387 */ /* 0x0083e80000100c00 */
[----:B------:R1:W-:Y:S01]  /*0120*/  STG.E.64 desc[UR36][R14.64+0x10], R18 ;  /* 0x000010120e007986 */ /* 0x0003e2000c101b24 */
[----:B0-----:R-:W-:-:S05]  /*0130*/  IADD3 R16, P0, PT, R1, UR4, RZ ;  /* 0x0000000401107c10 */ /* 0x001fca000ff1e0ff */
[----:B--2---:R-:W-:Y:S02]  /*0140*/  IMAD.X R2, RZ, RZ, UR5, P0 ;  /* 0x00000005ff027e24 */ /* 0x004fe400080e06ff */
[----:B------:R-:W-:Y:S02]  /*0150*/  IMAD.MOV.U32 R6, RZ, RZ, R16 ;  /* 0x000000ffff067224 */ /* 0x000fe400078e0010 */
[----:B-1--4-:R-:W-:-:S07]  /*0160*/  IMAD.MOV.U32 R7, RZ, RZ, R2 ;  /* 0x000000ffff077224 */ /* 0x012fce00078e0002 */
[----:B------:R-:W-:-:S07]  /*0170*/  LEPC R20, `(.L_x_23) ;  /* 0x000000001014794e */ /* 0x000fce0000000000 */
[----:B------:R-:W-:Y:S05]  /*0180*/  CALL.ABS.NOINC R12 ;  /* 0x000000000c007343 */ /* 0x000fea0003c00000 */
.L_x_23:
[----:B------:R-:W0:Y:S01]  /*0190*/  LDC.64 R4, c[0x4][0x18] ;  /* 0x01000600ff047b82 */ /* 0x000e220000000a00 */
[----:B------:R-:W1:Y:S01]  /*01a0*/  LDCU.64 UR4, c[0x0][0x380] ;  /* 0x00007000ff0477ac */ /* 0x000e620008000a00 */
[----:B0-----:R-:W1:Y:S04]  /*01b0*/  LDG.E.64 R6, desc[UR36][R4.64] ;  /* 0x0000002404067981 */ /* 0x001e68000c1e1b00 */
[----:B------:R-:W2:Y:S01]  /*01c0*/  LDG.E.64 R10, desc[UR36][R4.64+0x8] ;  /* 0x00000824040a7981 */ /* 0x000ea2000c1e1b00 */
[----:B-1----:R-:W-:-:S04]  /*01d0*/  IADD3 R6, P0, PT, R6, UR4, RZ ;  /* 0x0000000406067c10 */ /* 0x002fc8000ff1e0ff */
[----:B------:R-:W-:Y:S02]  /*01e0*/  IADD3.X R7, PT, PT, R7, UR5, RZ, P0, !PT ;  /* 0x0000000507077c10 */ /* 0x000fe400087fe4ff */
[----:B------:R-:W-:-:S04]  /*01f0*/  IADD3 R8, P0, PT, R6, -0x1, RZ ;  /* 0xffffffff06087810 */ /* 0x000fc80007f1e0ff */
[----:B------:R-:W-:-:S04]  /*0200*/  IADD3.X R9, PT, PT, R7, -0x1, RZ, P0, !PT ;  /* 0xffffffff07097810 */ /* 0x000fc800007fe4ff */
[--C-:B------:R-:W-:Y:S02]  /*0210*/  SHF.R.U32.HI R17, RZ, 0x5, R9.reuse ;  /* 0x00000005ff117819 */ /* 0x100fe40000011609 */
[----:B------:R-:W-:-:S03]  /*0220*/  SHF.R.U64 R3, R8, 0x5, R9 ;  /* 0x0000000508037819 */ /* 0x000fc60000001209 */
[----:B------:R-:W-:-:S04]  /*0230*/  IMAD.WIDE.U32 R12, R17, 0x794908d, RZ ;  /* 0x0794908d110c7825 */ /* 0x000fc800078e00ff */
[----:B------:R-:W-:-:S04]  /*0240*/  IMAD.WIDE.U32 R14, P0, R3, 0xb2f4fc, R12 ;  /* 0x00b2f4fc030e7825 */ /* 0x000fc8000780000c */
[----:B------:R-:W-:Y:S01]  /*0250*/  IMAD.WIDE.U32 R12, R3, 0x794908d, RZ ;  /* 0x0794908d030c7825 */ /* 0x000fe200078e00ff */
[----:B------:R-:W-:-:S03]  /*0260*/  MOV R18, R15 ;  /* 0x0000000f00127202 */ /* 0x000fc60000000f00 */
[----:B------:R-:W-:Y:S01]  /*0270*/  IMAD.X R19, RZ, RZ, RZ, P0 ;  /* 0x000000ffff137224 */ /* 0x000fe200000e06ff */
[----:B------:R-:W-:-:S05]  /*0280*/  IADD3 RZ, P0, PT, R13, R14, RZ ;  /* 0x0000000e0dff7210 */ /* 0x000fca0007f1e0ff */
[----:B------:R-:W-:-:S05]  /*0290*/  IMAD.WIDE.U32.X R12, R17, 0xb2f4fc, R18, P0 ;  /* 0x00b2f4fc110c7825 */ /* 0x000fca00000e0412 */
[--C-:B------:R-:W-:Y:S02]  /*02a0*/  SHF.R.U64 R3, R12, 0x7, R13.reuse ;  /* 0x000000070c037819 */ /* 0x100fe4000000120d */
[----:B------:R-:W-:-:S03]  /*02b0*/  SHF.R.U32.HI R12, RZ, 0x7, R13 ;  /* 0x00000007ff0c7819 */ /* 0x000fc6000001160d */
[----:B------:R-:W-:-:S04]  /*02c0*/  IMAD.WIDE.U32 R8, R3, -0x16e360, R8 ;  /* 0xffe91ca003087825 */ /* 0x000fc800078e0008 */
[----:B------:R-:W-:Y:S01]  /*02d0*/  IMAD R0, R12, -0x16e360, RZ ;  /* 0xffe91ca00c007824 */ /* 0x000fe200078e02ff */
[----:B--2---:R-:W-:-:S04]  /*02e0*/  ISETP.NE.U32.AND P0, PT, R8, R10, PT ;  /* 0x0000000a0800720c */ /* 0x004fc80003f05070 */
[----:B------:R-:W-:-:S04]  /*02f0*/  IADD3 R0, PT, PT, R9, -R3, R0 ;  /* 0x8000000309007210 */ /* 0x000fc80007ffe000 */
[----:B------:R-:W-:-:S13]  /*0300*/  ISETP.NE.AND.EX P0, PT, R0, R11, PT, P0 ;  /* 0x0000000b0000720c */ /* 0x000fda0003f05300 */
[----:B------:R-:W-:Y:S05]  /*0310*/  @P0 BRA `(.L_x_24) ;  /* 0x0000000000240947 */ /* 0x000fea0003800000 */
[----:B------:R-:W-:Y:S01]  /*0320*/  IMAD.MOV.U32 R6, RZ, RZ, -0x1 ;  /* 0xffffffffff067424 */ /* 0x000fe200078e00ff */
[----:B------:R-:W-:Y:S01]  /*0330*/  MOV R9, 0xffffffff ;  /* 0xffffffff00097802 */ /* 0x000fe20000000f00 */
[----:B------:R-:W-:Y:S02]  /*0340*/  IMAD.MOV.U32 R7, RZ, RZ, -0x1 ;  /* 0xffffffffff077424 */ /* 0x000fe400078e00ff */
[----:B------:R-:W-:Y:S02]  /*0350*/  IMAD.MOV.U32 R8, RZ, RZ, -0x1 ;  /* 0xffffffffff087424 */ /* 0x000fe400078e00ff */
[----:B------:R-:W-:Y:S01]  /*0360*/  IMAD.MOV.U32 R10, RZ, RZ, -0x1 ;  /* 0xffffffffff0a7424 */ /* 0x000fe200078e00ff */
[----:B------:R0:W-:Y:S01]  /*0370*/  STG.E.64 desc[UR36][R4.64], R6 ;  /* 0x0000000604007986 */ /* 0x0001e2000c101b24 */
[----:B------:R-:W-:-:S03]  /*0380*/  IMAD.MOV.U32 R11, RZ, RZ, -0x1 ;  /* 0xffffffffff0b7424 */ /* 0x000fc600078e00ff */
[----:B------:R0:W-:Y:S01]  /*0390*/  STG.E.64 desc[UR36][R4.64+0x8], R6 ;  /* 0x0000080604007986 */ /* 0x0001e2000c101b24 */
[----:B------:R-:W-:Y:S05]  /*03a0*/  BRA `(.L_x_25) ;  /* 0x0000000000447947 */ /* 0x000fea0003800000 */
.L_x_24:
[--C-:B------:R-:W-:Y:S02]  /*03b0*/  SHF.R.U32.HI R17, RZ, 0x5, R7.reuse ;  /* 0x00000005ff117819 */ /* 0x100fe40000011607 */
[----:B------:R-:W-:-:S03]  /*03c0*/  SHF.R.U64 R3, R6, 0x5, R7 ;  /* 0x0000000506037819 */ /* 0x000fc60000001207 */
[----:B------:R-:W-:-:S04]  /*03d0*/  IMAD.WIDE.U32 R8, R17, 0x794908d, RZ ;  /* 0x0794908d11087825 */ /* 0x000fc800078e00ff */
[----:B------:R-:W-:-:S04]  /*03e0*/  IMAD.WIDE.U32 R12, P0, R3, 0xb2f4fc, R8 ;  /* 0x00b2f4fc030c7825 */ /* 0x000fc80007800008 */
[----:B------:R-:W-:Y:S01]  /*03f0*/  IMAD.WIDE.U32 R8, R3, 0x794908d, RZ ;  /* 0x0794908d03087825 */ /* 0x000fe200078e00ff */
[----:B------:R-:W-:-:S03]  /*0400*/  IADD3.X R15, PT, PT, RZ, RZ, RZ, P0, !PT ;  /* 0x000000ffff0f7210 */ /* 0x000fc600007fe4ff */
[----:B------:R-:W-:Y:S01]  /*0410*/  IMAD.MOV.U32 R14, RZ, RZ, R13 ;  /* 0x000000ffff0e7224 */ /* 0x000fe200078e000d */
[----:B------:R-:W-:-:S05]  /*0420*/  IADD3 RZ, P0, PT, R9, R12, RZ ;  /* 0x0000000c09ff7210 */ /* 0x000fca0007f1e0ff */
[----:B------:R-:W-:-:S05]  /*0430*/  IMAD.WIDE.U32.X R8, R17, 0xb2f4fc, R14, P0 ;  /* 0x00b2f4fc11087825 */ /* 0x000fca00000e040e */
[--C-:B------:R-:W-:Y:S02]  /*0440*/  SHF.R.U64 R3, R8, 0x7, R9.reuse ;  /* 0x0000000708037819 */ /* 0x100fe40000001209 */
[----:B------:R-:W-:-:S03]  /*0450*/  SHF.R.U32.HI R8, RZ, 0x7, R9 ;  /* 0x00000007ff087819 */ /* 0x000fc60000011609 */
[----:B------:R-:W-:-:S04]  /*0460*/  IMAD.WIDE.U32 R6, R3, -0x16e360, R6 ;  /* 0xffe91ca003067825 */ /* 0x000fc800078e0006 */
[----:B------:R-:W-:-:S05]  /*0470*/  IMAD R8, R8, -0x16e360, RZ ;  /* 0xffe91ca008087824 */ /* 0x000fca00078e02ff */
[----:B------:R-:W-:Y:S02]  /*0480*/  IADD3 R9, PT, PT, R7, -R3, R8 ;  /* 0x8000000307097210 */ /* 0x000fe40007ffe008 */
[----:B------:R-:W-:-:S03]  /*0490*/  MOV R8, R6 ;  /* 0x0000000600087202 */ /* 0x000fc60000000f00 */
[----:B------:R-:W-:-:S05]  /*04a0*/  IMAD.MOV.U32 R7, RZ, RZ, R9 ;  /* 0x000000ffff077224 */ /* 0x000fca00078e0009 */
[----:B------:R1:W-:Y:S02]  /*04b0*/  STG.E.64 desc[UR36][R4.64], R6 ;  /* 0x0000000604007986 */ /* 0x0003e4000c101b24 */
.L_x_25:
[----:B------:R-:W-:Y:S01]  /*04c0*/  MOV R0, 0x1e8 ;  /* 0x000001e800007802 */ /* 0x000fe20000000f00 */
[----:B------:R2:W-:Y:S01]  /*04d0*/  STL.128 [R1], R8 ;  /* 0x0000000801007387 */ /* 0x0005e20000100c00 */
[----:B------:R-:W3:Y:S01]  /*04e0*/  LDCU.64 UR4, c[0x4][0x1a8] ;  /* 0x01003500ff0477ac */ /* 0x000ee20008000a00 */
[----:B01----:R-:W-:Y:S01]  /*04f0*/  MOV R6, R16 ;  /* 0x0000001000067202 */ /* 0x003fe20000000f00 */
[----:B------:R2:W0:Y:S01]  /*0500*/  LDC.64 R12, c[0x4][R0] ;  /* 0x01000000000c7b82 */ /* 0x0004220000000a00 */
[----:B------:R-:W-:Y:S02]  /*0510*/  IMAD.MOV.U32 R7, RZ, RZ, R2 ;  /* 0x000000ffff077224 */ /* 0x000fe400078e0002 */
[----:B---3--:R-:W-:Y:S02]  /*0520*/  IMAD.U32 R4, RZ, RZ, UR4 ;  /* 0x00000004ff047e24 */ /* 0x008fe4000f8e00ff */
[----:B--2---:R-:W-:-:S07]  /*0530*/  IMAD.U32 R5, RZ, RZ, UR5 ;  /* 0x00000005ff057e24 */ /* 0x004fce000f8e00ff */
[----:B------:R-:W-:-:S07]  /*0540*/  LEPC R20, `(.L_x_26) ;  /* 0x000000001014794e */ /* 0x000fce0000000000 */
[----:B0-----:R-:W-:Y:S05]  /*0550*/  CALL.ABS.NOINC R12 ;  /* 0x000000000c007343 */ /* 0x001fea0003c00000 */
.L_x_26:
[----:B------:R-:W-:Y:S05]  /*0560*/  EXIT ;  /* 0x000000000000794d */ /* 0x000fea0003800000 */
.L_x_27:
        /* <DEDUP_REMOVED lines=9> */
.L_x_52:


//--------------------- .text._Z29adjacency_list_init_modded_v2P10edge_blockPmP16graph_propertiesS1_S1_mmmS1_S1_mP27vertex_dictionary_structure --------------------------
	.section	.text._Z29adjacency_list_init_modded_v2P10edge_blockPmP16graph_propertiesS1_S1_mmmS1_S1_mP27vertex_dictionary_structure,"ax",@progbits
	.align	128
        .global         _Z29adjacency_list_init_modded_v2P10edge_blockPmP16graph_propertiesS1_S1_mmmS1_S1_mP27vertex_dictionary_structure
        .type           _Z29adjacency_list_init_modded_v2P10edge_blockPmP16graph_propertiesS1_S1_mmmS1_S1_mP27vertex_dictionary_structure,@function
        .size           _Z29adjacency_list_init_modded_v2P10edge_blockPmP16graph_propertiesS1_S1_mmmS1_S1_mP27vertex_dictionary_structure,(.L_x_53 - _Z29adjacency_list_init_modded_v2P10edge_blockPmP16graph_propertiesS1_S1_mmmS1_S1_mP27vertex_dictionary_structure)
        .other          _Z29adjacency_list_init_modded_v2P10edge_blockPmP16graph_propertiesS1_S1_mmmS1_S1_mP27vertex_dictionary_structure,@"STO_CUDA_ENTRY STV_DEFAULT"
_Z29adjacency_list_init_modded_v2P10edge_blockPmP16graph_propertiesS1_S1_mmmS1_S1_mP27vertex_dictionary_structure:
.text._Z29adjacency_list_init_modded_v2P10edge_blockPmP16graph_propertiesS1_S1_mmmS1_S1_mP27vertex_dictionary_structure:
[----:B------:R-:W0:Y:S01]  /*0000*/  LDC R1, c[0x0][0x37c] ;  /* 0x0000df00ff017b82 */ /* 0x000e220000000800 */
[----:B------:R-:W1:Y:S07]  /*0010*/  S2R R3, SR_TID.X ;  /* 0x0000000000037919 */ /* 0x000e6e0000002100 */
[----:B------:R-:W1:Y:S01]  /*0020*/  S2UR UR4, SR_CTAID.X ;  /* 0x00000000000479c3 */ /* 0x000e620000002500 */
[----:B------:R-:W2:Y:S01]  /*0030*/  LDCU.64 UR6, c[0x0][0x3b0] ;  /* 0x00007600ff0677ac */ /* 0x000ea20008000a00 */
[----:B0-----:R-:W-:-:S06]  /*0040*/  VIADD R1, R1, 0xfffffce0 ;  /* 0xfffffce001017836 */ /* 0x001fcc0000000000 */
[----:B------:R-:W1:Y:S02]  /*0050*/  LDC R2, c[0x0][0x360] ;  /* 0x0000d800ff027b82 */ /* 0x000e640000000800 */
[----:B-1----:R-:W-:-:S06]  /*0060*/  IMAD R2, R2, UR4, R3 ;  /* 0x0000000402027c24 */ /* 0x002fcc000f8e0203 */
[----:B------:R-:W-:Y:S01]  /*0070*/  BAR.SYNC.DEFER_BLOCKING 0x0 ;  /* 0x0000000000007b1d */ /* 0x000fe20000010000 */
[----:B--2---:R-:W-:-:S04]  /*0080*/  ISETP.GE.U32.AND P0, PT, R2, UR6, PT ;  /* 0x0000000602007c0c */ /* 0x004fc8000bf06070 */
[----:B------:R-:W-:-:S13]  /*0090*/  ISETP.GE.U32.AND.EX P0, PT, RZ, UR7, PT, P0 ;  /* 0x00000007ff007c0c */ /* 0x000fda000bf06100 */
[----:B------:R-:W-:Y:S05]  /*00a0*/  @P0 EXIT ;  /* 0x000000000000094d */ /* 0x000fea0003800000 */
[----:B------:R-:W0:Y:S01]  /*00b0*/  LDC.64 R18, c[0x4][0x18] ;  /* 0x01000600ff127b82 */ /* 0x000e220000000a00 */
[----:B------:R-:W0:Y:S01]  /*00c0*/  LDCU.64 UR36, c[0x0][0x358] ;  /* 0x00006b00ff2477ac */ /* 0x000e220008000a00 */
[----:B------:R-:W1:Y:S01]  /*00d0*/  LDCU.64 UR4, c[0x0][0x3d8] ;  /* 0x00007b00ff0477ac */ /* 0x000e620008000a00 */
[----:B------:R-:W-:Y:S01]  /*00e0*/  IMAD.SHL.U32 R4, R2, 0x8, RZ ;  /* 0x0000000802047824 */ /* 0x000fe200078e00ff */
[----:B0-----:R-:W2:Y:S04]  /*00f0*/  LDG.E.64 R8, desc[UR36][R18.64] ;  /* 0x0000002412087981 */ /* 0x001ea8000c1e1b00 */
[----:B------:R-:W3:Y:S01]  /*0100*/  LDG.E.64 R6, desc[UR36][R18.64+0x10] ;  /* 0x0000102412067981 */ /* 0x000ee2000c1e1b00 */
[----:B------:R-:W-:Y:S02]  /*0110*/  SHF.R.U32.HI R3, RZ, 0x1d, R2 ;  /* 0x0000001dff037819 */ /* 0x000fe40000011602 */
[----:B-1----:R-:W-:-:S04]  /*0120*/  IADD3 R22, P0, PT, R4, UR4, RZ ;  /* 0x0000000404167c10 */ /* 0x002fc8000ff1e0ff */
[----:B------:R-:W-:Y:S01]  /*0130*/  IADD3.X R23, PT, PT, R3, UR5, RZ, P0, !PT ;  /* 0x0000000503177c10 */ /* 0x000fe200087fe4ff */
[----:B------:R-:W3:Y:S04]  /*0140*/  LDCU.64 UR4, c[0x0][0x3a8] ;  /* 0x00007500ff0477ac */ /* 0x000ee80008000a00 */
[----:B------:R0:W5:Y:S01]  /*0150*/  LDG.E.64 R16, desc[UR36][R22.64+0x249f00] ;  /* 0x249f002416107981 */ /* 0x000162000c1e1b00 */
[----:B--2---:R-:W-:Y:S02]  /*0160*/  ISETP.NE.U32.AND P0, PT, R8, -0x1, PT ;  /* 0xffffffff0800780c */ /* 0x004fe40003f05070 */
[----:B---3--:R-:W-:Y:S02]  /*0170*/  ISETP.LT.U32.AND P1, PT, R6, UR4, PT ;  /* 0x0000000406007c0c */ /* 0x008fe4000bf21070 */
[----:B------:R-:W-:-:S04]  /*0180*/  ISETP.NE.AND.EX P0, PT, R9, -0x1, PT, P0 ;  /* 0xffffffff0900780c */ /* 0x000fc80003f05300 */
[----:B------:R-:W-:-:S13]  /*0190*/  ISETP.LT.U32.OR.EX P0, PT, R7, UR5, !P0, P1 ;  /* 0x0000000507007c0c */ /* 0x000fda000c701510 */
[----:B0-----:R-:W-:Y:S05]  /*01a0*/  @P0 BRA `(.L_x_28) ;  /* 0x0000000400700947 */ /* 0x001fea0003800000 */
[----:B------:R-:W0:Y:S01]  /*01b0*/  LDCU.64 UR4, c[0x0][0x3c0] ;  /* 0x00007800ff0477ac */ /* 0x000e220008000a00 */
[----:B------:R-:W1:Y:S01]  /*01c0*/  LDCU.64 UR6, c[0x4][0x18] ;  /* 0x01000300ff0677ac */ /* 0x000e620008000a00 */
[----:B0-----:R-:W-:-:S04]  /*01d0*/  IADD3 R6, P0, PT, R4, UR4, RZ ;  /* 0x0000000404067c10 */ /* 0x001fc8000ff1e0ff */
[----:B------:R-:W-:-:S05]  /*01e0*/  IADD3.X R7, PT, PT, R3, UR5, RZ, P0, !PT ;  /* 0x0000000503077c10 */ /* 0x000fca00087fe4ff */
[----:B------:R-:W2:Y:S04]  /*01f0*/  LDG.E.64 R8, desc[UR36][R6.64] ;  /* 0x0000002406087981 */ /* 0x000ea8000c1e1b00 */
[----:B------:R-:W2:Y:S01]  /*0200*/  LDG.E.64 R24, desc[UR36][R6.64+-0x8] ;  /* 0xfffff82406187981 */ /* 0x000ea2000c1e1b00 */
[----:B------:R-:W-:Y:S01]  /*0210*/  BSSY.RECONVERGENT B0, `(.L_x_28) ;  /* 0x0000055000007945 */ /* 0x000fe20003800200 */
[----:B--2---:R-:W-:-:S04]  /*0220*/  ISETP.GE.U32.AND P0, PT, R24, R8, PT ;  /* 0x000000081800720c */ /* 0x004fc80003f06070 */
[----:B------:R-:W-:-:S13]  /*0230*/  ISETP.GE.U32.AND.EX P0, PT, R25, R9, PT, P0 ;  /* 0x000000091900720c */ /* 0x000fda0003f06100 */
[----:B-1----:R-:W-:Y:S05]  /*0240*/  @P0 BRA `(.L_x_29) ;  /* 0x0000000400440947 */ /* 0x002fea0003800000 */
[CC--:B------:R-:W-:Y:S01]  /*0250*/  IADD3 R0, P0, PT, -R8.reuse, R24.reuse, RZ ;  /* 0x0000001808007210 */ /* 0x0c0fe20007f1e1ff */
[----:B------:R-:W-:Y:S01]  /*0260*/  IMAD.MOV.U32 R27, RZ, RZ, R25 ;  /* 0x000000ffff1b7224 */ /* 0x000fe200078e0019 */
[----:B------:R-:W-:Y:S01]  /*0270*/  IADD3 R5, P2, PT, R8, -R24, RZ ;  /* 0x8000001808057210 */ /* 0x000fe20007f5e0ff */
[----:B------:R-:W-:Y:S01]  /*0280*/  IMAD.MOV.U32 R20, RZ, RZ, RZ ;  /* 0x000000ffff147224 */ /* 0x000fe200078e00ff */
[----:B------:R-:W-:Y:S01]  /*0290*/  ISETP.GT.U32.AND P1, PT, R0, -0x4, PT ;  /* 0xfffffffc0000780c */ /* 0x000fe20003f24070 */
[----:B------:R-:W-:Y:S01]  /*02a0*/  IMAD.X R0, R27, 0x1, ~R9, P0 ;  /* 0x000000011b007824 */ /* 0x000fe200000e0e09 */
[----:B------:R-:W-:Y:S01]  /*02b0*/  LOP3.LUT R7, R5, 0x3, RZ, 0xc0, !PT ;  /* 0x0000000305077812 */ /* 0x000fe200078ec0ff */
[----:B------:R-:W-:Y:S01]  /*02c0*/  BSSY.RECONVERGENT B1, `(.L_x_30) ;  /* 0x0000037000017945 */ /* 0x000fe20003800200 */
[----:B------:R-:W-:Y:S02]  /*02d0*/  IMAD.X R26, R9, 0x1, ~R27, P2 ;  /* 0x00000001091a7824 */ /* 0x000fe400010e0e1b */
[----:B------:R-:W-:Y:S01]  /*02e0*/  ISETP.GT.U32.AND.EX P1, PT, R0, -0x1, PT, P1 ;  /* 0xffffffff0000780c */ /* 0x000fe20003f24110 */
[----:B------:R-:W-:Y:S01]  /*02f0*/  IMAD.MOV.U32 R0, RZ, RZ, RZ ;  /* 0x000000ffff007224 */ /* 0x000fe200078e00ff */
[----:B------:R-:W-:-:S04]  /*0300*/  ISETP.NE.U32.AND P0, PT, R7, RZ, PT ;  /* 0x000000ff0700720c */ /* 0x000fc80003f05070 */
[----:B------:R-:W-:-:S07]  /*0310*/  ISETP.NE.AND.EX P0, PT, R20, RZ, PT, P0 ;  /* 0x000000ff1400720c */ /* 0x000fce0003f05300 */
[----:B------:R-:W-:Y:S06]  /*0320*/  @P1 BRA `(.L_x_31) ;  /* 0x0000000000c01947 */ /* 0x000fec0003800000 */
[----:B------:R-:W0:Y:S01]  /*0330*/  LDCU.64 UR4, c[0x4][0x18] ;  /* 0x01000300ff0477ac */ /* 0x000e220008000a00 */
[----:B------:R-:W-:Y:S01]  /*0340*/  LOP3.LUT R0, R5, 0xfffffffc, RZ, 0xc0, !PT ;  /* 0xfffffffc05007812 */ /* 0x000fe200078ec0ff */
[----:B------:R-:W-:Y:S02]  /*0350*/  VIADD R29, R1, 0x10 ;  /* 0x00000010011d7836 */ /* 0x000fe40000000000 */
[----:B------:R-:W-:Y:S02]  /*0360*/  IMAD.MOV.U32 R5, RZ, RZ, RZ ;  /* 0x000000ffff057224 */ /* 0x000fe400078e00ff */
[----:B------:R-:W-:Y:S02]  /*0370*/  IMAD.MOV.U32 R6, RZ, RZ, RZ ;  /* 0x000000ffff067224 */ /* 0x000fe400078e00ff */
[----:B------:R-:W-:Y:S01]  /*0380*/  IMAD.MOV.U32 R28, RZ, RZ, R0 ;  /* 0x000000ffff1c7224 */ /* 0x000fe200078e0000 */
[----:B0-----:R-:W-:-:S04]  /*0390*/  LEA R21, P1, R24, UR4, 0x3 ;  /* 0x0000000418157c11 */ /* 0x001fc8000f8218ff */
[----:B------:R-:W-:-:S09]  /*03a0*/  LEA.HI.X R25, R24, UR5, R27, 0x3, P1 ;  /* 0x0000000518197c11 */ /* 0x000fd200088f1c1b */
.L_x_32:
[----:B------:R-:W2:Y:S02]  /*03b0*/  LDG.E.64 R8, desc[UR36][R18.64] ;  /* 0x0000002412087981 */ /* 0x000ea4000c1e1b00 */
[----:B--2---:R-:W-:-:S04]  /*03c0*/  LEA R12, P1, R8, R5, 0x3 ;  /* 0x00000005080c7211 */ /* 0x004fc800078218ff */
[----:B------:R-:W-:Y:S02]  /*03d0*/  LEA.HI.X R8, R8, R6, R9, 0x3, P1 ;  /* 0x0000000608087211 */ /* 0x000fe400008f1c09 */
[----:B------:R-:W-:-:S05]  /*03e0*/  IADD3 R12, P1, PT, R12, R21, RZ ;  /* 0x000000150c0c7210 */ /* 0x000fca0007f3e0ff */
[----:B------:R-:W-:-:S05]  /*03f0*/  IMAD.X R13, R8, 0x1, R25, P1 ;  /* 0x00000001080d7824 */ /* 0x000fca00008e0619 */
[----:B------:R-:W2:Y:S04]  /*0400*/  LDG.E.64 R8, desc[UR36][R12.64+0x18] ;  /* 0x000018240c087981 */ /* 0x000ea8000c1e1b00 */
[----:B------:R0:W-:Y:S04]  /*0410*/  STG.E.64 desc[UR36][R12.64+0x18], RZ ;  /* 0x000018ff0c007986 */ /* 0x0001e8000c101b24 */
[----:B------:R-:W3:Y:S02]  /*0420*/  LDG.E.64 R10, desc[UR36][R18.64] ;  /* 0x00000024120a7981 */ /* 0x000ee4000c1e1b00 */
[----:B---3--:R-:W-:-:S04]  /*0430*/  LEA R14, P1, R10, R5, 0x3 ;  /* 0x000000050a0e7211 */ /* 0x008fc800078218ff */
[----:B------:R-:W-:Y:S02]  /*0440*/  LEA.HI.X R10, R10, R6, R11, 0x3, P1 ;  /* 0x000000060a0a7211 */ /* 0x000fe400008f1c0b */
[----:B------:R-:W-:-:S05]  /*0450*/  IADD3 R14, P1, PT, R14, R21, RZ ;  /* 0x000000150e0e7210 */ /* 0x000fca0007f3e0ff */
[----:B------:R-:W-:-:S05]  /*0460*/  IMAD.X R15, R10, 0x1, R25, P1 ;  /* 0x000000010a0f7824 */ /* 0x000fca00008e0619 */
[----:B------:R-:W2:Y:S04]  /*0470*/  LDG.E.64 R10, desc[UR36][R14.64+0x20] ;  /* 0x000020240e0a7981 */ /* 0x000ea8000c1e1b00 */
[----:B------:R-:W-:Y:S04]  /*0480*/  STG.E.64 desc[UR36][R14.64+0x20], RZ ;  /* 0x000020ff0e007986 */ /* 0x000fe8000c101b24 */
[----:B0-----:R-:W3:Y:S04]  /*0490*/  LDG.E.64 R12, desc[UR36][R18.64] ;  /* 0x00000024120c7981 */ /* 0x001ee8000c1e1b00 */
[----:B--2---:R3:W-:Y:S02]  /*04a0*/  STL.128 [R29+-0x10], R8 ;  /* 0xfffff0081d007387 */ /* 0x0047e40000100c00 */
[----:B---3--:R-:W-:-:S04]  /*04b0*/  LEA R10, P1, R12, R5, 0x3 ;  /* 0x000000050c0a7211 */ /* 0x008fc800078218ff */
[----:B------:R-:W-:Y:S02]  /*04c0*/  LEA.HI.X R12, R12, R6, R13, 0x3, P1 ;  /* 0x000000060c0c7211 */ /* 0x000fe400008f1c0d */
[----:B------:R-:W-:-:S05]  /*04d0*/  IADD3 R10, P1, PT, R10, R21, RZ ;  /* 0x000000150a0a7210 */ /* 0x000fca0007f3e0ff */
[----:B------:R-:W-:-:S05]  /*04e0*/  IMAD.X R11, R12, 0x1, R25, P1 ;  /* 0x000000010c0b7824 */ /* 0x000fca00008e0619 */
[----:B------:R-:W2:Y:S04]  /*04f0*/  LDG.E.64 R12, desc[UR36][R10.64+0x28] ;  /* 0x000028240a0c7981 */ /* 0x000ea8000c1e1b00 */
[----:B------:R-:W-:Y:S04]  /*0500*/  STG.E.64 desc[UR36][R10.64+0x28], RZ ;  /* 0x000028ff0a007986 */ /* 0x000fe8000c101b24 */
[----:B------:R-:W3:Y:S02]  /*0510*/  LDG.E.64 R8, desc[UR36][R18.64] ;  /* 0x0000002412087981 */ /* 0x000ee4000c1e1b00 */
[----:B---3--:R-:W-:-:S04]  /*0520*/  LEA R14, P1, R8, R5, 0x3 ;  /* 0x00000005080e7211 */ /* 0x008fc800078218ff */
[----:B------:R-:W-:Y:S02]  /*0530*/  LEA.HI.X R15, R8, R6, R9, 0x3, P1 ;  /* 0x00000006080f7211 */ /* 0x000fe400008f1c09 */
[----:B------:R-:W-:-:S05]  /*0540*/  IADD3 R8, P1, PT, R14, R21, RZ ;  /* 0x000000150e087210 */ /* 0x000fca0007f3e0ff */
[----:B------:R-:W-:-:S05]  /*0550*/  IMAD.X R9, R15, 0x1, R25, P1 ;  /* 0x000000010f097824 */ /* 0x000fca00008e0619 */
[----:B------:R-:W2:Y:S01]  /*0560*/  LDG.E.64 R14, desc[UR36][R8.64+0x30] ;  /* 0x00003024080e7981 */ /* 0x000ea2000c1e1b00 */
[----:B------:R-:W-:Y:S02]  /*0570*/  IADD3 R28, P1, PT, R28, -0x4, RZ ;  /* 0xfffffffc1c1c7810 */ /* 0x000fe40007f3e0ff */
[----:B------:R-:W-:Y:S01]  /*0580*/  IADD3 R24, P3, PT, R24, 0x4, RZ ;  /* 0x0000000418187810 */ /* 0x000fe20007f7e0ff */
[----:B------:R-:W-:Y:S01]  /*0590*/  STG.E.64 desc[UR36][R8.64+0x30], RZ ;  /* 0x000030ff08007986 */ /* 0x000fe2000c101b24 */
[----:B------:R-:W-:Y:S02]  /*05a0*/  IADD3.X R26, PT, PT, R26, -0x1, RZ, P1, !PT ;  /* 0xffffffff1a1a7810 */ /* 0x000fe40000ffe4ff */
[----:B------:R-:W-:Y:S01]  /*05b0*/  ISETP.NE.U32.AND P1, PT, R28, RZ, PT ;  /* 0x000000ff1c00720c */ /* 0x000fe20003f25070 */
[----:B------:R-:W-:Y:S01]  /*05c0*/  IMAD.X R27, RZ, RZ, R27, P3 ;  /* 0x000000ffff1b7224 */ /* 0x000fe200018e061b */
[----:B------:R-:W-:Y:S02]  /*05d0*/  IADD3 R5, P2, PT, R5, 0x20, RZ ;  /* 0x0000002005057810 */ /* 0x000fe40007f5e0ff */
[----:B------:R-:W-:-:S03]  /*05e0*/  ISETP.NE.AND.EX P1, PT, R26, RZ, PT, P1 ;  /* 0x000000ff1a00720c */ /* 0x000fc60003f25310 */
[----:B------:R-:W-:Y:S01]  /*05f0*/  IMAD.X R6, RZ, RZ, R6, P2 ;  /* 0x000000ffff067224 */ /* 0x000fe200010e0606 */
[----:B--2---:R0:W-:Y:S02]  /*0600*/  STL.128 [R29], R12 ;  /* 0x0000000c1d007387 */ /* 0x0041e40000100c00 */
[----:B0-----:R-:W-:-:S07]  /*0610*/  VIADD R29, R29, 0x20 ;  /* 0x000000201d1d7836 */ /* 0x001fce0000000000 */
[----:B------:R-:W-:Y:S05]  /*0620*/  @P1 BRA `(.L_x_32) ;  /* 0xfffffffc00601947 */ /* 0x000fea000383ffff */
.L_x_31:
[----:B------:R-:W-:Y:S05]  /*0630*/  BSYNC.RECONVERGENT B1 ;  /* 0x0000000000017941 */ /* 0x000fea0003800200 */
.L_x_30:
[----:B------:R-:W-:Y:S05]  /*0640*/  @!P0 BRA `(.L_x_29) ;  /* 0x0000000000448947 */ /* 0x000fea0003800000 */
[----:B------:R-:W-:-:S07]  /*0650*/  IMAD.U32 R5, R0, 0x8, R1 ;  /* 0x0000000800057824 */ /* 0x000fce00078e0001 */
.L_x_33:
[----:B------:R-:W2:Y:S02]  /*0660*/  LDG.E.64 R8, desc[UR36][R18.64] ;  /* 0x0000002412087981 */ /* 0x000ea4000c1e1b00 */
[----:B--2---:R-:W-:-:S05]  /*0670*/  IADD3 R0, P0, PT, R8, R24, RZ ;  /* 0x0000001808007210 */ /* 0x004fca0007f1e0ff */
[----:B------:R-:W-:Y:S01]  /*0680*/  IMAD.X R9, R9, 0x1, R27, P0 ;  /* 0x0000000109097824 */ /* 0x000fe200000e061b */
[----:B------:R-:W-:-:S04]  /*0690*/  LEA R8, P0, R0, UR6, 0x3 ;  /* 0x0000000600087c11 */ /* 0x000fc8000f8018ff */
[----:B------:R-:W-:-:S05]  /*06a0*/  LEA.HI.X R9, R0, UR7, R9, 0x3, P0 ;  /* 0x0000000700097c11 */ /* 0x000fca00080f1c09 */
[----:B------:R-:W2:Y:S01]  /*06b0*/  LDG.E.64 R10, desc[UR36][R8.64+0x18] ;  /* 0x00001824080a7981 */ /* 0x000ea2000c1e1b00 */
[----:B------:R-:W-:Y:S02]  /*06c0*/  IADD3 R7, P0, PT, R7, -0x1, RZ ;  /* 0xffffffff07077810 */ /* 0x000fe40007f1e0ff */
[----:B------:R-:W-:Y:S01]  /*06d0*/  IADD3 R24, P1, PT, R24, 0x1, RZ ;  /* 0x0000000118187810 */ /* 0x000fe20007f3e0ff */
[----:B------:R-:W-:Y:S01]  /*06e0*/  STG.E.64 desc[UR36][R8.64+0x18], RZ ;  /* 0x000018ff08007986 */ /* 0x000fe2000c101b24 */
[----:B------:R-:W-:Y:S02]  /*06f0*/  IADD3.X R20, PT, PT, R20, -0x1, RZ, P0, !PT ;  /* 0xffffffff14147810 */ /* 0x000fe400007fe4ff */
[----:B------:R-:W-:Y:S01]  /*0700*/  ISETP.NE.U32.AND P0, PT, R7, RZ, PT ;  /* 0x000000ff0700720c */ /* 0x000fe20003f05070 */
[----:B------:R-:W-:-:S03]  /*0710*/  IMAD.X R27, RZ, RZ, R27, P1 ;  /* 0x000000ffff1b7224 */ /* 0x000fc600008e061b */
[----:B------:R-:W-:Y:S01]  /*0720*/  ISETP.NE.AND.EX P0, PT, R20, RZ, PT, P0 ;  /* 0x000000ff1400720c */ /* 0x000fe20003f05300 */
[----:B--2---:R0:W-:Y:S02]  /*0730*/  STL.64 [R5], R10 ;  /* 0x0000000a05007387 */ /* 0x0041e40000100a00 */
[----:B0-----:R-:W-:-:S10]  /*0740*/  VIADD R5, R5, 0x8 ;  /* 0x0000000805057836 */ /* 0x001fd40000000000 */
[----:B------:R-:W-:Y:S05]  /*0750*/  @P0 BRA `(.L_x_33) ;  /* 0xfffffffc00c00947 */ /* 0x000fea000383ffff */
.L_x_29:
[----:B------:R-:W-:Y:S05]  /*0760*/  BSYNC.RECONVERGENT B0 ;  /* 0x0000000000007941 */ /* 0x000fea0003800200 */
.L_x_28:
[----:B------:R-:W-:Y:S01]  /*0770*/  BAR.SYNC.DEFER_BLOCKING 0x0 ;  /* 0x0000000000007b1d */ /* 0x000fe20000010000 */
[----:B-----5:R-:W-:-:S04]  /*0780*/  ISETP.NE.U32.AND P0, PT, R16, RZ, PT ;  /* 0x000000ff1000720c */ /* 0x020fc80003f05070 */
[----:B------:R-:W-:-:S13]  /*0790*/  ISETP.NE.AND.EX P0, PT, R17, RZ, PT, P0 ;  /* 0x000000ff1100720c */ /* 0x000fda0003f05300 */
[----:B------:R-:W-:Y:S05]  /*07a0*/  @!P0 EXIT ;  /* 0x000000000000894d */ /* 0x000fea0003800000 */
[----:B------:R-:W2:Y:S01]  /*07b0*/  LDG.E.64 R22, desc[UR36][R22.64+0x124f80] ;  /* 0x124f802416167981 */ /* 0x000ea2000c1e1b00 */
[----:B------:R-:W0:Y:S01]  /*07c0*/  LDCU.64 UR4, c[0x0][0x3c8] ;  /* 0x00007900ff0477ac */ /* 0x000e220008000a00 */
[----:B------:R-:W-:Y:S02]  /*07d0*/  ISETP.NE.AND P0, PT, R2, RZ, PT ;  /* 0x000000ff0200720c */ /* 0x000fe40003f05270 */
[----:B------:R-:W-:Y:S01]  /*07e0*/  CS2R R24, SRZ ;  /* 0x0000000000187805 */ /* 0x000fe2000001ff00 */
[----:B--2---:R1:W-:Y:S04]  /*07f0*/  ST.E.64 desc[UR36][R22.64+0x8], RZ ;  /* 0x000008ff16007985 */ /* 0x0043e8000c101b24 */
[----:B------:R-:W2:Y:S01]  /*0800*/  LDL.64 R16, [R1] ;  /* 0x0000000001107983 */ /* 0x000ea20000100a00 */
[----:B0-----:R-:W-:-:S04]  /*0810*/  IADD3 R4, P1, PT, R4, UR4, RZ ;  /* 0x0000000404047c10 */ /* 0x001fc8000ff3e0ff */
[----:B------:R-:W-:-:S05]  /*0820*/  IADD3.X R5, PT, PT, R3, UR5, RZ, P1, !PT ;  /* 0x0000000503057c10 */ /* 0x000fca0008ffe4ff */
[----:B------:R1:W5:Y:S04]  /*0830*/  @P0 LDG.E.64 R24, desc[UR36][R4.64+-0x8] ;  /* 0xfffff82404180981 */ /* 0x000368000c1e1b00 */
[----:B------:R1:W5:Y:S01]  /*0840*/  LDG.E.64 R18, desc[UR36][R4.64] ;  /* 0x0000002404127981 */ /* 0x000362000c1e1b00 */
[----:B------:R-:W-:Y:S01]  /*0850*/  ISETP.NE.AND P0, PT, R2, RZ, PT ;  /* 0x000000ff0200720c */ /* 0x000fe20003f05270 */
[----:B------:R-:W-:Y:S02]  /*0860*/  BSSY.RECONVERGENT B6, `(.L_x_34) ;  /* 0x000000b000067945 */ /* 0x000fe40003800200 */
[----:B--2---:R1:W-:Y:S10]  /*0870*/  ST.E.64 desc[UR36][R22.64+0x20], R16 ;  /* 0x0000201016007985 */ /* 0x0043f4000c101b24 */
[----:B------:R-:W-:Y:S05]  /*0880*/  @P0 BRA `(.L_x_35) ;  /* 0x0000000000200947 */ /* 0x000fea0003800000 */
[----:B------:R-:W-:Y:S01]  /*0890*/  MOV R0, 0x1e8 ;  /* 0x000001e800007802 */ /* 0x000fe20000000f00 */
[----:B------:R-:W1:Y:S01]  /*08a0*/  LDCU.64 UR4, c[0x4][0x1a0] ;  /* 0x01003400ff0477ac */ /* 0x000e620008000a00 */
[----:B------:R-:W-:Y:S02]  /*08b0*/  CS2R R6, SRZ ;  /* 0x0000000000067805 */ /* 0x000fe4000001ff00 */
[----:B------:R0:W2:Y:S01]  /*08c0*/  LDC.64 R2, c[0x4][R0] ;  /* 0x0100000000027b82 */ /* 0x0000a20000000a00 */
[----:B-1----:R-:W-:Y:S02]  /*08d0*/  IMAD.U32 R4, RZ, RZ, UR4 ;  /* 0x00000004ff047e24 */ /* 0x002fe4000f8e00ff */
[----:B0-----:R-:W-:-:S07]  /*08e0*/  IMAD.U32 R5, RZ, RZ, UR5 ;  /* 0x00000005ff057e24 */ /* 0x001fce000f8e00ff */
[----:B------:R-:W-:-:S07]  /*08f0*/  LEPC R20, `(.L_x_35) ;  /* 0x000000001014794e */ /* 0x000fce0000000000 */
[----:B--2--5:R-:W-:Y:S05]  /*0900*/  CALL.ABS.NOINC R2 ;  /* 0x0000000002007343 */ /* 0x024fea0003c00000 */
.L_x_35:
[----:B------:R-:W-:Y:S05]  /*0910*/  BSYNC.RECONVERGENT B6 ;  /* 0x0000000000067941 */ /* 0x000fea0003800200 */
.L_x_34:
[----:B-----5:R-:W-:-:S04]  /*0920*/  ISETP.GE.U32.AND P0, PT, R24, R18, PT ;  /* 0x000000121800720c */ /* 0x020fc80003f06070 */
[----:B------:R-:W-:-:S13]  /*0930*/  ISETP.GE.U32.AND.EX P0, PT, R25, R19, PT, P0 ;  /* 0x000000131900720c */ /* 0x000fda0003f06100 */
[----:B------:R-:W-:Y:S05]  /*0940*/  @P0 EXIT ;  /* 0x000000000000094d */ /* 0x000fea0003800000 */
[CC--:B------:R-:W-:Y:S01]  /*0950*/  IADD3 R0, P0, PT, -R18.reuse, R24.reuse, RZ ;  /* 0x0000001812007210 */ /* 0x0c0fe20007f1e1ff */
[----:B-1----:R-:W-:Y:S01]  /*0960*/  IMAD.MOV.U32 R5, RZ, RZ, RZ ;  /* 0x000000ffff057224 */ /* 0x002fe200078e00ff */
[----:B------:R-:W-:Y:S01]  /*0970*/  IADD3 R11, P2, PT, R18, -R24, RZ ;  /* 0x80000018120b7210 */ /* 0x000fe20007f5e0ff */
[----:B------:R-:W-:Y:S01]  /*0980*/  BSSY.RECONVERGENT B0, `(.L_x_36) ;  /* 0x0000080000007945 */ /* 0x000fe20003800200 */
[----:B------:R-:W-:Y:S01]  /*0990*/  ISETP.GT.U32.AND P1, PT, R0, -0x4, PT ;  /* 0xfffffffc0000780c */ /* 0x000fe20003f24070 */
[----:B------:R-:W-:Y:S01]  /*09a0*/  IMAD.X R0, R25, 0x1, ~R19, P0 ;  /* 0x0000000119007824 */ /* 0x000fe200000e0e13 */
[----:B------:R-:W-:Y:S01]  /*09b0*/  LOP3.LUT R4, R11, 0x3, RZ, 0xc0, !PT ;  /* 0x000000030b047812 */ /* 0x000fe200078ec0ff */
[----:B------:R-:W-:Y:S01]  /*09c0*/  IMAD.X R10, R19, 0x1, ~R25, P2 ;  /* 0x00000001130a7824 */ /* 0x000fe200010e0e19 */
[----:B------:R-:W-:Y:S01]  /*09d0*/  CS2R R8, SRZ ;  /* 0x0000000000087805 */ /* 0x000fe2000001ff00 */
[----:B------:R-:W-:Y:S01]  /*09e0*/  IMAD.MOV.U32 R15, RZ, RZ, RZ ;  /* 0x000000ffff0f7224 */ /* 0x000fe200078e00ff */
[----:B------:R-:W-:Y:S01]  /*09f0*/  ISETP.GT.U32.AND.EX P1, PT, R0, -0x1, PT, P1 ;  /* 0xffffffff0000780c */ /* 0x000fe20003f24110 */
[----:B------:R-:W-:Y:S01]  /*0a00*/  IMAD.MOV.U32 R13, RZ, RZ, RZ ;  /* 0x000000ffff0d7224 */ /* 0x000fe200078e00ff */
[----:B------:R-:W-:-:S04]  /*0a10*/  ISETP.NE.U32.AND P0, PT, R4, RZ, PT ;  /* 0x000000ff0400720c */ /* 0x000fc80003f05070 */
[----:B------:R-:W-:-:S07]  /*0a20*/  ISETP.NE.AND.EX P0, PT, R5, RZ, PT, P0 ;  /* 0x000000ff0500720c */ /* 0x000fce0003f05300 */
[----:B------:R-:W-:Y:S06]  /*0a30*/  @P1 BRA `(.L_x_37) ;  /* 0x0000000400d01947 */ /* 0x000fec0003800000 */
[----:B------:R-:W0:Y:S01]  /*0a40*/  LDCU.64 UR4, c[0x0][0x3a0] ;  /* 0x00007400ff0477ac */ /* 0x000e220008000a00 */
[----:B------:R-:W-:Y:S02]  /*0a50*/  LOP3.LUT R11, R11, 0xfffffffc, RZ, 0xc0, !PT ;  /* 0xfffffffc0b0b7812 */ /* 0x000fe400078ec0ff */
[----:B------:R-:W-:Y:S02]  /*0a60*/  CS2R R8, SRZ ;  /* 0x0000000000087805 */ /* 0x000fe4000001ff00 */
[----:B0-----:R-:W-:-:S04]  /*0a70*/  LEA R2, P1, R24, UR4, 0x3 ;  /* 0x0000000418027c11 */ /* 0x001fc8000f8218ff */
[----:B------:R-:W-:Y:S02]  /*0a80*/  IADD3 R2, P2, PT, R2, 0x10, RZ ;  /* 0x0000001002027810 */ /* 0x000fe40007f5e0ff */
[----:B------:R-:W-:-:S05]  /*0a90*/  LEA.HI.X R3, R24, UR5, R25, 0x3, P1 ;  /* 0x0000000518037c11 */ /* 0x000fca00088f1c19 */
[----:B------:R-:W-:-:S07]  /*0aa0*/  IMAD.X R3, RZ, RZ, R3, P2 ;  /* 0x000000ffff037224 */ /* 0x000fce00010e0603 */
.L_x_38:
[----:B-1----:R-:W2:Y:S01]  /*0ab0*/  LDG.E.64 R6, desc[UR36][R2.64+-0x10] ;  /* 0xfffff02402067981 */ /* 0x002ea2000c1e1b00 */
[----:B------:R-:W-:-:S04]  /*0ac0*/  LEA R20, P1, R15, R16, 0x3 ;  /* 0x000000100f147211 */ /* 0x000fc800078218ff */
[C---:B------:R-:W-:Y:S02]  /*0ad0*/  LEA.HI.X R21, R15.reuse, R17, R13, 0x3, P1 ;  /* 0x000000110f157211 */ /* 0x040fe400008f1c0d */
[----:B------:R-:W-:-:S03]  /*0ae0*/  ISETP.GE.U32.AND P1, PT, R15, 0x9, PT ;  /* 0x000000090f00780c */ /* 0x000fc60003f26070 */
[----:B--2---:R0:W-:Y:S04]  /*0af0*/  ST.E.64 desc[UR36][R20.64], R6 ;  /* 0x0000000614007985 */ /* 0x0041e8000c101b24 */
[----:B------:R-:W2:Y:S01]  /*0b00*/  LD.E.64 R18, desc[UR36][R22.64+0x8] ;  /* 0x0000082416127980 */ /* 0x000ea2000c101b00 */
[----:B------:R-:W-:-:S13]  /*0b10*/  ISETP.GE.U32.AND.EX P1, PT, R13, RZ, PT, P1 ;  /* 0x000000ff0d00720c */ /* 0x000fda0003f26110 */
[----:B------:R-:W-:-:S04]  /*0b20*/  @P1 IMAD.SHL.U32 R0, R9, 0x8, RZ ;  /* 0x0000000809001824 */ /* 0x000fc800078e00ff */
[----:B------:R-:W-:Y:S01]  /*0b30*/  @P1 IMAD.IADD R12, R1, 0x1, R0 ;  /* 0x00000001010c1824 */ /* 0x000fe200078e0200 */
[----:B--2---:R-:W-:-:S05]  /*0b40*/  IADD3 R18, P2, PT, R18, 0x1, RZ ;  /* 0x0000000112127810 */ /* 0x004fca0007f5e0ff */
[----:B------:R-:W-:-:S05]  /*0b50*/  IMAD.X R19, RZ, RZ, R19, P2 ;  /* 0x000000ffff137224 */ /* 0x000fca00010e0613 */
[----:B------:R1:W-:Y:S04]  /*0b60*/  ST.E.64 desc[UR36][R22.64+0x8], R18 ;  /* 0x0000081216007985 */ /* 0x0003e8000c101b24 */
[----:B------:R-:W2:Y:S01]  /*0b70*/  @P1 LDL.64 R16, [R12+0x8] ;  /* 0x000008000c101983 */ /* 0x000ea20000100a00 */
[----:B------:R-:W-:Y:S02]  /*0b80*/  @P1 SHF.L.U64.HI R27, R9, 0x3, R8 ;  /* 0x00000003091b1819 */ /* 0x000fe40000010208 */
[----:B0-----:R-:W-:-:S05]  /*0b90*/  @P1 IADD3 R20, P2, PT, R22, R0, RZ ;  /* 0x0000000016141210 */ /* 0x001fca0007f5e0ff */
[----:B------:R-:W-:Y:S01]  /*0ba0*/  @P1 IMAD.X R21, R23, 0x1, R27, P2 ;  /* 0x0000000117151824 */ /* 0x000fe200010e061b */
[----:B------:R-:W-:Y:S01]  /*0bb0*/  IADD3 R15, P2, PT, R15, 0x1, RZ ;  /* 0x000000010f0f7810 */ /* 0x000fe20007f5e0ff */
[----:B------:R-:W-:-:S03]  /*0bc0*/  @P1 IMAD.MOV.U32 R15, RZ, RZ, RZ ;  /* 0x000000ffff0f1224 */ /* 0x000fc600078e00ff */
[----:B--2---:R0:W-:Y:S04]  /*0bd0*/  @P1 ST.E.64 desc[UR36][R20.64+0x28], R16 ;  /* 0x0000281014001985 */ /* 0x0041e8000c101b24 */
[----:B------:R-:W2:Y:S01]  /*0be0*/  LDG.E.64 R6, desc[UR36][R2.64+-0x8] ;  /* 0xfffff82402067981 */ /* 0x000ea2000c1e1b00 */
[----:B------:R-:W-:Y:S01]  /*0bf0*/  IMAD.X R13, RZ, RZ, R13, P2 ;  /* 0x000000ffff0d7224 */ /* 0x000fe200010e060d */
[----:B------:R-:W-:Y:S01]  /*0c00*/  LEA R26, P2, R15, R16, 0x3 ;  /* 0x000000100f1a7211 */ /* 0x000fe200078418ff */
[----:B------:R-:W-:-:S05]  /*0c10*/  @P1 IMAD.MOV.U32 R13, RZ, RZ, RZ ;  /* 0x000000ffff0d1224 */ /* 0x000fca00078e00ff */
[C---:B------:R-:W-:Y:S02]  /*0c20*/  LEA.HI.X R27, R15.reuse, R17, R13, 0x3, P2 ;  /* 0x000000110f1b7211 */ /* 0x040fe400010f1c0d */
[----:B------:R-:W-:-:S03]  /*0c30*/  ISETP.GE.U32.AND P2, PT, R15, 0x9, PT ;  /* 0x000000090f00780c */ /* 0x000fc60003f46070 */
[----:B--2---:R2:W-:Y:S04]  /*0c40*/  ST.E.64 desc[UR36][R26.64], R6 ;  /* 0x000000061a007985 */ /* 0x0045e8000c101b24 */
[----:B-1----:R-:W3:Y:S01]  /*0c50*/  LD.E.64 R18, desc[UR36][R22.64+0x8] ;  /* 0x0000082416127980 */ /* 0x002ee2000c101b00 */
[----:B------:R-:W-:Y:S02]  /*0c60*/  ISETP.GE.U32.AND.EX P2, PT, R13, RZ, PT, P2 ;  /* 0x000000ff0d00720c */ /* 0x000fe40003f46120 */
[----:B------:R-:W-:-:S05]  /*0c70*/  @P1 IADD3 R0, P3, PT, R9, 0x1, RZ ;  /* 0x0000000109001810 */ /* 0x000fca0007f7e0ff */
[----:B------:R-:W-:-:S06]  /*0c80*/  @P1 IMAD.MOV.U32 R9, RZ, RZ, R0 ;  /* 0x000000ffff091224 */ /* 0x000fcc00078e0000 */
[----:B------:R-:W-:-:S04]  /*0c90*/  @P2 IMAD.SHL.U32 R0, R9, 0x8, RZ ;  /* 0x0000000809002824 */ /* 0x000fc800078e00ff */
[----:B------:R-:W-:Y:S01]  /*0ca0*/  @P2 IMAD.IADD R12, R1, 0x1, R0 ;  /* 0x00000001010c2824 */ /* 0x000fe200078e0200 */
[----:B---3--:R-:W-:-:S05]  /*0cb0*/  IADD3 R18, P4, PT, R18, 0x1, RZ ;  /* 0x0000000112127810 */ /* 0x008fca0007f9e0ff */
[----:B------:R-:W-:-:S05]  /*0cc0*/  IMAD.X R19, RZ, RZ, R19, P4 ;  /* 0x000000ffff137224 */ /* 0x000fca00020e0613 */
[----:B------:R1:W-:Y:S04]  /*0cd0*/  ST.E.64 desc[UR36][R22.64+0x8], R18 ;  /* 0x0000081216007985 */ /* 0x0003e8000c101b24 */
[----:B0-----:R-:W3:Y:S01]  /*0ce0*/  @P2 LDL.64 R16, [R12+0x8] ;  /* 0x000008000c102983 */ /* 0x001ee20000100a00 */
[----:B--2---:R-:W-:-:S04]  /*0cf0*/  @P1 IMAD.X R6, RZ, RZ, R8, P3 ;  /* 0x000000ffff061224 */ /* 0x004fc800018e0608 */
[----:B------:R-:W-:Y:S01]  /*0d00*/  @P1 IMAD.MOV.U32 R8, RZ, RZ, R6 ;  /* 0x000000ffff081224 */ /* 0x000fe200078e0006 */
[----:B------:R-:W-:-:S04]  /*0d10*/  @P2 IADD3 R26, P1, PT, R22, R0, RZ ;  /* 0x00000000161a2210 */ /* 0x000fc80007f3e0ff */
[----:B------:R-:W-:-:S05]  /*0d20*/  @P2 SHF.L.U64.HI R7, R9, 0x3, R8 ;  /* 0x0000000309072819 */ /* 0x000fca0000010208 */
[----:B------:R-:W-:-:S05]  /*0d30*/  @P2 IMAD.X R27, R23, 0x1, R7, P1 ;  /* 0x00000001171b2824 */ /* 0x000fca00008e0607 */
[----:B---3--:R0:W-:Y:S04]  /*0d40*/  @P2 ST.E.64 desc[UR36][R26.64+0x28], R16 ;  /* 0x000028101a002985 */ /* 0x0081e8000c101b24 */
[----:B------:R-:W2:Y:S01]  /*0d50*/  LDG.E.64 R6, desc[UR36][R2.64] ;  /* 0x0000002402067981 */ /* 0x000ea2000c1e1b00 */
[----:B------:R-:W-:Y:S01]  /*0d60*/  IADD3 R15, P1, PT, R15, 0x1, RZ ;  /* 0x000000010f0f7810 */ /* 0x000fe20007f3e0ff */
[----:B------:R-:W-:-:S04]  /*0d70*/  @P2 IMAD.MOV.U32 R15, RZ, RZ, RZ ;  /* 0x000000ffff0f2224 */ /* 0x000fc800078e00ff */
[----:B------:R-:W-:Y:S01]  /*0d80*/  IMAD.X R13, RZ, RZ, R13, P1 ;  /* 0x000000ffff0d7224 */ /* 0x000fe200008e060d */
[----:B------:R-:W-:Y:S01]  /*0d90*/  LEA R20, P1, R15, R16, 0x3 ;  /* 0x000000100f147211 */ /* 0x000fe200078218ff */
[----:B------:R-:W-:-:S05]  /*0da0*/  @P2 IMAD.MOV.U32 R13, RZ, RZ, RZ ;  /* 0x000000ffff0d2224 */ /* 0x000fca00078e00ff */
[----:B------:R-:W-:-:S05]  /*0db0*/  LEA.HI.X R21, R15, R17, R13, 0x3, P1 ;  /* 0x000000110f157211 */ /* 0x000fca00008f1c0d */
[----:B--2---:R2:W-:Y:S04]  /*0dc0*/  ST.E.64 desc[UR36][R20.64], R6 ;  /* 0x0000000614007985 */ /* 0x0045e8000c101b24 */
[----:B-1----:R-:W3:Y:S01]  /*0dd0*/  LD.E.64 R18, desc[UR36][R22.64+0x8] ;  /* 0x0000082416127980 */ /* 0x002ee2000c101b00 */
[----:B------:R-:W-:Y:S02]  /*0de0*/  ISETP.GE.U32.AND P3, PT, R15, 0x9, PT ;  /* 0x000000090f00780c */ /* 0x000fe40003f66070 */
[----:B------:R-:W-:Y:S02]  /*0df0*/  @P2 IADD3 R0, P4, PT, R9, 0x1, RZ ;  /* 0x0000000109002810 */ /* 0x000fe40007f9e0ff */
[----:B------:R-:W-:-:S03]  /*0e00*/  ISETP.GE.U32.AND.EX P3, PT, R13, RZ, PT, P3 ;  /* 0x000000ff0d00720c */ /* 0x000fc60003f66130 */
[----:B------:R-:W-:-:S10]  /*0e10*/  @P2 IMAD.MOV.U32 R9, RZ, RZ, R0 ;  /* 0x000000ffff092224 */ /* 0x000fd400078e0000 */
[----:B------:R-:W-:-:S04]  /*0e20*/  @P3 IMAD.SHL.U32 R0, R9, 0x8, RZ ;  /* 0x0000000809003824 */ /* 0x000fc800078e00ff */
[----:B------:R-:W-:Y:S01]  /*0e30*/  @P3 IMAD.IADD R12, R1, 0x1, R0 ;  /* 0x00000001010c3824 */ /* 0x000fe200078e0200 */
[----:B---3--:R-:W-:-:S05]  /*0e40*/  IADD3 R18, P1, PT, R18, 0x1, RZ ;  /* 0x0000000112127810 */ /* 0x008fca0007f3e0ff */
[----:B------:R-:W-:-:S05]  /*0e50*/  IMAD.X R19, RZ, RZ, R19, P1 ;  /* 0x000000ffff137224 */ /* 0x000fca00008e0613 */
[----:B------:R1:W-:Y:S04]  /*0e60*/  ST.E.64 desc[UR36][R22.64+0x8], R18 ;  /* 0x0000081216007985 */ /* 0x0003e8000c101b24 */
[----:B0-----:R-:W3:Y:S01]  /*0e70*/  @P3 LDL.64 R16, [R12+0x8] ;  /* 0x000008000c103983 */ /* 0x001ee20000100a00 */
[----:B--2---:R-:W-:Y:S01]  /*0e80*/  @P2 IMAD.X R6, RZ, RZ, R8, P4 ;  /* 0x000000ffff062224 */ /* 0x004fe200020e0608 */
[----:B------:R-:W-:-:S03]  /*0e90*/  @P3 IADD3 R26, P1, PT, R22, R0, RZ ;  /* 0x00000000161a3210 */ /* 0x000fc60007f3e0ff */
[----:B------:R-:W-:-:S05]  /*0ea0*/  @P2 IMAD.MOV.U32 R8, RZ, RZ, R6 ;  /* 0x000000ffff082224 */ /* 0x000fca00078e0006 */
        /* <DEDUP_REMOVED lines=21> */
[----:B0-----:R0:W3:Y:S01]  /*1000*/  @P1 LDL.64 R16, [R12+0x8] ;  /* 0x000008000c101983 */ /* 0x0010e20000100a00 */
[----:B--2---:R-:W-:Y:S01]  /*1010*/  @P3 IMAD.X R6, RZ, RZ, R8, P4 ;  /* 0x000000ffff063224 */ /* 0x004fe200020e0608 */
[----:B------:R-:W-:Y:S01]  /*1020*/  IADD3 R15, P4, PT, R15, 0x1, RZ ;  /* 0x000000010f0f7810 */ /* 0x000fe20007f9e0ff */
[----:B------:R-:W-:Y:S02]  /*1030*/  @P1 IMAD.MOV.U32 R15, RZ, RZ, RZ ;  /* 0x000000ffff0f1224 */ /* 0x000fe400078e00ff */
[----:B------:R-:W-:Y:S01]  /*1040*/  @P3 IMAD.MOV.U32 R8, RZ, RZ, R6 ;  /* 0x000000ffff083224 */ /* 0x000fe200078e0006 */
[----:B------:R-:W-:Y:S01]  /*1050*/  @P1 IADD3 R6, P2, PT, R22, R0, RZ ;  /* 0x0000000016061210 */ /* 0x000fe20007f5e0ff */
[----:B------:R-:W-:Y:S01]  /*1060*/  IMAD.X R13, RZ, RZ, R13, P4 ;  /* 0x000000ffff0d7224 */ /* 0x000fe200020e060d */
[----:B------:R-:W-:Y:S01]  /*1070*/  IADD3 R2, P3, PT, R2, 0x20, RZ ;  /* 0x0000002002027810 */ /* 0x000fe20007f7e0ff */
[----:B------:R-:W-:Y:S01]  /*1080*/  @P1 IMAD.MOV.U32 R13, RZ, RZ, RZ ;  /* 0x000000ffff0d1224 */ /* 0x000fe200078e00ff */
[----:B------:R-:W-:-:S02]  /*1090*/  @P1 SHF.L.U64.HI R7, R9, 0x3, R8 ;  /* 0x0000000309071819 */ /* 0x000fc40000010208 */
[----:B------:R-:W-:Y:S01]  /*10a0*/  @P1 IADD3 R0, P5, PT, R9, 0x1, RZ ;  /* 0x0000000109001810 */ /* 0x000fe20007fbe0ff */
[----:B------:R-:W-:Y:S01]  /*10b0*/  IMAD.X R3, RZ, RZ, R3, P3 ;  /* 0x000000ffff037224 */ /* 0x000fe200018e0603 */
[----:B------:R-:W-:Y:S01]  /*10c0*/  IADD3 R24, P3, PT, R24, 0x4, RZ ;  /* 0x0000000418187810 */ /* 0x000fe20007f7e0ff */
[----:B------:R-:W-:Y:S01]  /*10d0*/  @P1 IMAD.X R7, R23, 0x1, R7, P2 ;  /* 0x0000000117071824 */ /* 0x000fe200010e0607 */
[----:B------:R-:W-:Y:S01]  /*10e0*/  IADD3 R11, P2, PT, R11, -0x4, RZ ;  /* 0xfffffffc0b0b7810 */ /* 0x000fe20007f5e0ff */
[----:B0-----:R-:W-:Y:S02]  /*10f0*/  @P1 IMAD.X R12, RZ, RZ, R8, P5 ;  /* 0x000000ffff0c1224 */ /* 0x001fe400028e0608 */
[----:B------:R-:W-:Y:S01]  /*1100*/  @P1 IMAD.MOV.U32 R9, RZ, RZ, R0 ;  /* 0x000000ffff091224 */ /* 0x000fe200078e0000 */
[----:B------:R-:W-:Y:S01]  /*1110*/  IADD3.X R10, PT, PT, R10, -0x1, RZ, P2, !PT ;  /* 0xffffffff0a0a7810 */ /* 0x000fe200017fe4ff */
[----:B------:R-:W-:Y:S01]  /*1120*/  @P1 IMAD.MOV.U32 R8, RZ, RZ, R12 ;  /* 0x000000ffff081224 */ /* 0x000fe200078e000c */
[----:B------:R-:W-:Y:S01]  /*1130*/  ISETP.NE.U32.AND P2, PT, R11, RZ, PT ;  /* 0x000000ff0b00720c */ /* 0x000fe20003f45070 */
[----:B------:R-:W-:-:S03]  /*1140*/  IMAD.X R25, RZ, RZ, R25, P3 ;  /* 0x000000ffff197224 */ /* 0x000fc600018e0619 */
[----:B------:R-:W-:Y:S01]  /*1150*/  ISETP.NE.AND.EX P2, PT, R10, RZ, PT, P2 ;  /* 0x000000ff0a00720c */ /* 0x000fe20003f45320 */
[----:B---3--:R1:W-:-:S12]  /*1160*/  @P1 ST.E.64 desc[UR36][R6.64+0x28], R16 ;  /* 0x0000281006001985 */ /* 0x0083d8000c101b24 */
[----:B------:R-:W-:Y:S05]  /*1170*/  @P2 BRA `(.L_x_38) ;  /* 0xfffffff8004c2947 */ /* 0x000fea000383ffff */
.L_x_37:
[----:B------:R-:W-:Y:S05]  /*1180*/  BSYNC.RECONVERGENT B0 ;  /* 0x0000000000007941 */ /* 0x000fea0003800200 */
.L_x_36:
[----:B------:R-:W-:Y:S05]  /*1190*/  @!P0 EXIT ;  /* 0x000000000000894d */ /* 0x000fea0003800000 */
[----:B------:R-:W0:Y:S02]  /*11a0*/  LDCU.64 UR4, c[0x0][0x3a0] ;  /* 0x00007400ff0477ac */ /* 0x000e240008000a00 */
[----:B0-----:R-:W-:-:S04]  /*11b0*/  LEA R2, P0, R24, UR4, 0x3 ;  /* 0x0000000418027c11 */ /* 0x001fc8000f8018ff */
[----:B------:R-:W-:-:S09]  /*11c0*/  LEA.HI.X R3, R24, UR5, R25, 0x3, P0 ;  /* 0x0000000518037c11 */ /* 0x000fd200080f1c19 */
.L_x_39:
[----:B-12---:R-:W2:Y:S01]  /*11d0*/  LDG.E.64 R6, desc[UR36][R2.64] ;  /* 0x0000002402067981 */ /* 0x006ea2000c1e1b00 */
        /* <DEDUP_REMOVED lines=11> */
[----:B------:R-:W3:Y:S01]  /*1290*/  @P0 LDL.64 R16, [R12+0x8] ;  /* 0x000008000c100983 */ /* 0x000ee20000100a00 */
[----:B------:R-:W-:Y:S02]  /*12a0*/  @P0 SHF.L.U64.HI R21, R9, 0x3, R8 ;  /* 0x0000000309150819 */ /* 0x000fe40000010208 */
[----:B0-----:R-:W-:Y:S02]  /*12b0*/  @P0 IADD3 R6, P1, PT, R22, R0, RZ ;  /* 0x0000000016060210 */ /* 0x001fe40007f3e0ff */
[----:B------:R-:W-:Y:S01]  /*12c0*/  IADD3 R15, P2, PT, R15, 0x1, RZ ;  /* 0x000000010f0f7810 */ /* 0x000fe20007f5e0ff */
[----:B------:R-:W-:Y:S01]  /*12d0*/  @P0 IMAD.MOV.U32 R15, RZ, RZ, RZ ;  /* 0x000000ffff0f0224 */ /* 0x000fe200078e00ff */
[----:B------:R-:W-:Y:S01]  /*12e0*/  @P0 IADD3 R0, P3, PT, R9, 0x1, RZ ;  /* 0x0000000109000810 */ /* 0x000fe20007f7e0ff */
[----:B------:R-:W-:Y:S01]  /*12f0*/  @P0 IMAD.X R7, R23, 0x1, R21, P1 ;  /* 0x0000000117070824 */ /* 0x000fe200008e0615 */
[----:B------:R-:W-:Y:S01]  /*1300*/  IADD3 R4, P1, PT, R4, -0x1, RZ ;  /* 0xffffffff04047810 */ /* 0x000fe20007f3e0ff */
[----:B------:R-:W-:Y:S01]  /*1310*/  IMAD.X R13, RZ, RZ, R13, P2 ;  /* 0x000000ffff0d7224 */ /* 0x000fe200010e060d */
[----:B------:R-:W-:Y:S01]  /*1320*/  IADD3 R2, P2, PT, R2, 0x8, RZ ;  /* 0x0000000802027810 */ /* 0x000fe20007f5e0ff */
[----:B------:R-:W-:Y:S01]  /*1330*/  @P0 IMAD.MOV.U32 R9, RZ, RZ, R0 ;  /* 0x000000ffff090224 */ /* 0x000fe200078e0000 */
[----:B------:R-:W-:Y:S01]  /*1340*/  IADD3.X R5, PT, PT, R5, -0x1, RZ, P1, !PT ;  /* 0xffffffff05057810 */ /* 0x000fe20000ffe4ff */
[----:B------:R-:W-:Y:S01]  /*1350*/  @P0 IMAD.X R0, RZ, RZ, R8, P3 ;  /* 0x000000ffff000224 */ /* 0x000fe200018e0608 */
[----:B------:R-:W-:Y:S01]  /*1360*/  ISETP.NE.U32.AND P1, PT, R4, RZ, PT ;  /* 0x000000ff0400720c */ /* 0x000fe20003f25070 */
[----:B------:R-:W-:-:S02]  /*1370*/  @P0 IMAD.MOV.U32 R13, RZ, RZ, RZ ;  /* 0x000000ffff0d0224 */ /* 0x000fc400078e00ff */
[----:B------:R-:W-:Y:S01]  /*1380*/  @P0 IMAD.MOV.U32 R8, RZ, RZ, R0 ;  /* 0x000000ffff080224 */ /* 0x000fe200078e0000 */
[----:B------:R-:W-:Y:S01]  /*1390*/  ISETP.NE.AND.EX P1, PT, R5, RZ, PT, P1 ;  /* 0x000000ff0500720c */ /* 0x000fe20003f25310 */
[----:B------:R-:W-:Y:S01]  /*13a0*/  IMAD.X R3, RZ, RZ, R3, P2 ;  /* 0x000000ffff037224 */ /* 0x000fe200010e0603 */
[----:B---3--:R2:W-:Y:S11]  /*13b0*/  @P0 ST.E.64 desc[UR36][R6.64+0x28], R16 ;  /* 0x0000281006000985 */ /* 0x0085f6000c101b24 */
[----:B------:R-:W-:Y:S05]  /*13c0*/  @P1 BRA `(.L_x_39) ;  /* 0xfffffffc00801947 */ /* 0x000fea000383ffff */
[----:B------:R-:W-:Y:S05]  /*13d0*/  EXIT ;  /* 0x000000000000794d */ /* 0x000fea0003800000 */
.L_x_40:
        /* <DEDUP_REMOVED lines=10> */
.L_x_53:


//--------------------- .text._Z34parallel_vertex_dictionary_init_v1P22adjacency_sentinel_newmP16graph_propertiesmPmP27vertex_dictionary_structure --------------------------
	.section	.text._Z34parallel_vertex_dictionary_init_v1P22adjacency_sentinel_newmP16graph_propertiesmPmP27vertex_dictionary_structure,"ax",@progbits
	.align	128
        .global         _Z34parallel_vertex_dictionary_init_v1P22adjacency_sentinel_newmP16graph_propertiesmPmP27vertex_dictionary_structure
        .type           _Z34parallel_vertex_dictionary_init_v1P22adjacency_sentinel_newmP16graph_propertiesmPmP27vertex_dictionary_structure,@function
        .size           _Z34parallel_vertex_dictionary_init_v1P22adjacency_sentinel_newmP16graph_propertiesmPmP27vertex_dictionary_structure,(.L_x_54 - _Z34parallel_vertex_dictionary_init_v1P22adjacency_sentinel_newmP16graph_propertiesmPmP27vertex_dictionary_structure)
        .other          _Z34parallel_vertex_dictionary_init_v1P22adjacency_sentinel_newmP16graph_propertiesmPmP27vertex_dictionary_structure,@"STO_CUDA_ENTRY STV_DEFAULT"
_Z34parallel_vertex_dictionary_init_v1P22adjacency_sentinel_newmP16graph_propertiesmPmP27vertex_dictionary_structure:
.text._Z34parallel_vertex_dictionary_init_v1P22adjacency_sentinel_newmP16graph_propertiesmPmP27vertex_dictionary_structure:
[----:B------:R-:W-:Y:S01]  /*0000*/  LDC R1, c[0x0][0x37c] ;  /* 0x0000df00ff017b82 */ /* 0x000fe20000000800 */
[----:B------:R-:W0:Y:S07]  /*0010*/  S2R R0, SR_TID.X ;  /* 0x0000000000007919 */ /* 0x000e2e0000002100 */
[----:B------:R-:W0:Y:S01]  /*0020*/  S2UR UR4, SR_CTAID.X ;  /* 0x00000000000479c3 */ /* 0x000e220000002500 */
[----:B------:R-:W1:Y:S07]  /*0030*/  LDCU.64 UR8, c[0x0][0x398] ;  /* 0x00007300ff0877ac */ /* 0x000e6e0008000a00 */
[----:B------:R-:W0:Y:S02]  /*0040*/  LDC R3, c[0x0][0x360] ;  /* 0x0000d800ff037b82 */ /* 0x000e240000000800 */
[----:B0-----:R-:W-:-:S05]  /*0050*/  IMAD R3, R3, UR4, R0 ;  /* 0x0000000403037c24 */ /* 0x001fca000f8e0200 */
[----:B-1----:R-:W-:-:S04]  /*0060*/  ISETP.GE.U32.AND P0, PT, R3, UR8, PT ;  /* 0x0000000803007c0c */ /* 0x002fc8000bf06070 */
[----:B------:R-:W-:-:S13]  /*0070*/  ISETP.GE.U32.AND.EX P0, PT, RZ, UR9, PT, P0 ;  /* 0x00000009ff007c0c */ /* 0x000fda000bf06100 */
[----:B------:R-:W-:Y:S05]  /*0080*/  @P0 EXIT ;  /* 0x000000000000094d */ /* 0x000fea0003800000 */
[C---:B------:R-:W-:Y:S01]  /*0090*/  ISETP.NE.AND P0, PT, R3.reuse, RZ, PT ;  /* 0x000000ff0300720c */ /* 0x040fe20003f05270 */
[----:B------:R-:W0:Y:S01]  /*00a0*/  LDCU.64 UR6, c[0x0][0x358] ;  /* 0x00006b00ff0677ac */ /* 0x000e220008000a00 */
[----:B------:R-:W1:Y:S01]  /*00b0*/  LDC.64 R4, c[0x0][0x380] ;  /* 0x0000e000ff047b82 */ /* 0x000e620000000a00 */
[----:B------:R-:W2:Y:S10]  /*00c0*/  LDCU.128 UR12, c[0x0][0x3a0] ;  /* 0x00007400ff0c77ac */ /* 0x000eb40008000c00 */
[----:B------:R-:W0:Y:S02]  /*00d0*/  @!P0 LDC.64 R6, c[0x0][0x3a8] ;  /* 0x0000ea00ff068b82 */ /* 0x000e240000000a00 */
[----:B0-----:R-:W3:Y:S01]  /*00e0*/  @!P0 LDG.E.64 R8, desc[UR6][R6.64+0x36ee80] ;  /* 0x36ee800606088981 */ /* 0x001ee2000c1e1b00 */
[C---:B------:R-:W-:Y:S01]  /*00f0*/  IMAD.SHL.U32 R14, R3.reuse, 0x8, RZ ;  /* 0x00000008030e7824 */ /* 0x040fe200078e00ff */
[----:B------:R-:W-:Y:S01]  /*0100*/  SHF.R.U32.HI R0, RZ, 0x1d, R3 ;  /* 0x0000001dff007819 */ /* 0x000fe20000011603 */
[----:B-1----:R-:W-:Y:S01]  /*0110*/  IMAD.WIDE.U32 R4, R3, 0x340, R4 ;  /* 0x0000034003047825 */ /* 0x002fe200078e0004 */
[----:B------:R-:W-:-:S02]  /*0120*/  UMOV UR4, URZ ;  /* 0x000000ff00047c82 */ /* 0x000fc40008000000 */
[C---:B--2---:R-:W-:Y:S01]  /*0130*/  IADD3 R2, P2, PT, R14.reuse, UR14, RZ ;  /* 0x0000000e0e027c10 */ /* 0x044fe2000ff5e0ff */
[----:B------:R-:W-:Y:S01]  /*0140*/  VIADD R13, R5, UR4 ;  /* 0x00000004050d7c36 */ /* 0x000fe20008000000 */
[----:B------:R-:W-:Y:S01]  /*0150*/  IADD3 R14, P3, PT, R14, UR12, RZ ;  /* 0x0000000c0e0e7c10 */ /* 0x000fe2000ff7e0ff */
[----:B------:R-:W-:-:S03]  /*0160*/  IMAD.MOV.U32 R12, RZ, RZ, R4 ;  /* 0x000000ffff0c7224 */ /* 0x000fc600078e0004 */
[----:B------:R-:W-:Y:S02]  /*0170*/  IADD3.X R15, PT, PT, R0, UR13, RZ, P3, !PT ;  /* 0x0000000d000f7c10 */ /* 0x000fe40009ffe4ff */
[----:B---3--:R-:W-:-:S04]  /*0180*/  @!P0 IADD3 R8, P1, PT, R8, UR8, RZ ;  /* 0x0000000808088c10 */ /* 0x008fc8000ff3e0ff */
[----:B------:R-:W-:Y:S02]  /*0190*/  @!P0 IADD3.X R9, PT, PT, R9, UR9, RZ, P1, !PT ;  /* 0x0000000909098c10 */ /* 0x000fe40008ffe4ff */
[----:B------:R-:W-:Y:S02]  /*01a0*/  IADD3 R10, P1, PT, R3, 0x1, RZ ;  /* 0x00000001030a7810 */ /* 0x000fe40007f3e0ff */
[----:B------:R-:W-:Y:S01]  /*01b0*/  IADD3.X R3, PT, PT, R0, UR15, RZ, P2, !PT ;  /* 0x0000000f00037c10 */ /* 0x000fe200097fe4ff */
[----:B------:R-:W-:Y:S02]  /*01c0*/  @!P0 STG.E.64 desc[UR6][R6.64+0x36ee80], R8 ;  /* 0x36ee800806008986 */ /* 0x000fe4000c101b06 */
[----:B------:R-:W-:Y:S02]  /*01d0*/  IMAD.X R11, RZ, RZ, RZ, P1 ;  /* 0x000000ffff0b7224 */ /* 0x000fe400008e06ff */
[----:B------:R-:W-:Y:S04]  /*01e0*/  STG.E.64 desc[UR6][R2.64+0x124f80], R12 ;  /* 0x124f800c02007986 */ /* 0x000fe8000c101b06 */
[----:B------:R-:W-:Y:S04]  /*01f0*/  STG.E.64 desc[UR6][R2.64], R10 ;  /* 0x0000000a02007986 */ /* 0x000fe8000c101b06 */
[----:B------:R-:W2:Y:S04]  /*0200*/  LDG.E.64 R4, desc[UR6][R14.64] ;  /* 0x000000060e047981 */ /* 0x000ea8000c1e1b00 */
[----:B--2---:R-:W-:Y:S01]  /*0210*/  STG.E.64 desc[UR6][R2.64+0x249f00], R4 ;  /* 0x249f000402007986 */ /* 0x004fe2000c101b06 */
[----:B------:R-:W-:Y:S05]  /*0220*/  EXIT ;  /* 0x000000000000794d */ /* 0x000fea0003800000 */
.L_x_41:
        /* <DEDUP_REMOVED lines=13> */
.L_x_54:


//--------------------- .text._Z26parallel_push_queue_updatemm --------------------------
	.section	.text._Z26parallel_push_queue_updatemm,"ax",@progbits
	.align	128
        .global         _Z26parallel_push_queue_updatemm
        .type           _Z26parallel_push_queue_updatemm,@function
        .size           _Z26parallel_push_queue_updatemm,(.L_x_55 - _Z26parallel_push_queue_updatemm)
        .other          _Z26parallel_push_queue_updatemm,@"STO_CUDA_ENTRY STV_DEFAULT"
_Z26parallel_push_queue_updatemm:
.text._Z26parallel_push_queue_updatemm:
[----:B------:R-:W-:Y:S08]  /*0000*/  LDC R1, c[0x0][0x37c] ;  /* 0x0000df00ff017b82 */ /* 0x000ff00000000800 */
[----:B------:R-:W0:Y:S01]  /*0010*/  LDC.64 R6, c[0x4][0x8] ;  /* 0x01000200ff067b82 */ /* 0x000e220000000a00 */
[----:B------:R-:W0:Y:S01]  /*0020*/  LDCU.64 UR4, c[0x0][0x358] ;  /* 0x00006b00ff0477ac */ /* 0x000e220008000a00 */
[----:B------:R-:W1:Y:S01]  /*0030*/  LDCU.64 UR6, c[0x0][0x380] ;  /* 0x00007000ff0677ac */ /* 0x000e620008000a00 */
[----:B0-----:R-:W1:Y:S04]  /*0040*/  LDG.E.64 R2, desc[UR4][R6.64+0x8] ;  /* 0x0000080406027981 */ /* 0x001e68000c1e1b00 */
[----:B------:R-:W2:Y:S04]  /*0050*/  LDG.E.64 R8, desc[UR4][R6.64] ;  /* 0x0000000406087981 */ /* 0x000ea8000c1e1b00 */
[----:B------:R-:W3:Y:S01]  /*0060*/  LDG.E.64 R4, desc[UR4][R6.64+0x10] ;  /* 0x0000100406047981 */ /* 0x000ee2000c1e1b00 */
[----:B-1----:R-:W-:-:S04]  /*0070*/  IADD3 R14, P0, PT, R2, UR6, RZ ;  /* 0x00000006020e7c10 */ /* 0x002fc8000ff1e0ff */
[----:B------:R-:W-:-:S04]  /*0080*/  IADD3.X R15, PT, PT, R3, UR7, RZ, P0, !PT ;  /* 0x00000007030f7c10 */ /* 0x000fc800087fe4ff */
[--C-:B------:R-:W-:Y:S02]  /*0090*/  SHF.R.U32.HI R17, RZ, 0x4, R15.reuse ;  /* 0x00000004ff117819 */ /* 0x100fe4000001160f */
[----:B------:R-:W-:-:S03]  /*00a0*/  SHF.R.U64 R13, R14, 0x4, R15 ;  /* 0x000000040e0d7819 */ /* 0x000fc6000000120f */
[----:B------:R-:W-:-:S04]  /*00b0*/  IMAD.WIDE.U32 R2, R17, 0x5e353f7d, RZ ;  /* 0x5e353f7d11027825 */ /* 0x000fc800078e00ff */
[----:B------:R-:W-:-:S04]  /*00c0*/  IMAD.WIDE.U32 R10, P0, R13, 0x20c49ba, R2 ;  /* 0x020c49ba0d0a7825 */ /* 0x000fc80007800002 */
[----:B------:R-:W-:-:S04]  /*00d0*/  IMAD.WIDE.U32 R2, R13, 0x5e353f7d, RZ ;  /* 0x5e353f7d0d027825 */ /* 0x000fc800078e00ff */
[----:B------:R-:W-:Y:S01]  /*00e0*/  IMAD.X R13, RZ, RZ, RZ, P0 ;  /* 0x000000ffff0d7224 */ /* 0x000fe200000e06ff */
[----:B------:R-:W-:Y:S01]  /*00f0*/  IADD3 RZ, P0, PT, R3, R10, RZ ;  /* 0x0000000a03ff7210 */ /* 0x000fe20007f1e0ff */
[----:B------:R-:W-:Y:S01]  /*0100*/  IMAD.MOV.U32 R12, RZ, RZ, R11 ;  /* 0x000000ffff0c7224 */ /* 0x000fe200078e000b */
[----:B------:R-:W0:Y:S03]  /*0110*/  LDC.64 R2, c[0x4][0x18] ;  /* 0x01000600ff027b82 */ /* 0x000e260000000a00 */
[----:B------:R-:W-:Y:S01]  /*0120*/  IMAD.WIDE.U32.X R10, R17, 0x20c49ba, R12, P0 ;  /* 0x020c49ba110a7825 */ /* 0x000fe200000e040c */
[----:B--2---:R-:W-:-:S03]  /*0130*/  ISETP.NE.U32.AND P0, PT, R8, -0x1, PT ;  /* 0xffffffff0800780c */ /* 0x004fc60003f05070 */
[----:B------:R-:W-:Y:S01]  /*0140*/  IMAD R13, R11, -0x7d0, RZ ;  /* 0xfffff8300b0d7824 */ /* 0x000fe200078e02ff */
[----:B------:R-:W-:Y:S01]  /*0150*/  ISETP.NE.AND.EX P0, PT, R9, -0x1, PT, P0 ;  /* 0xffffffff0900780c */ /* 0x000fe20003f05300 */
[----:B------:R-:W-:Y:S01]  /*0160*/  IMAD.WIDE.U32 R8, R10, -0x7d0, R14 ;  /* 0xfffff8300a087825 */ /* 0x000fe200078e000e */
[----:B---3--:R-:W-:-:S03]  /*0170*/  IADD3 R14, P1, PT, R4, UR6, RZ ;  /* 0x00000006040e7c10 */ /* 0x008fc6000ff3e0ff */
[----:B------:R-:W-:Y:S01]  /*0180*/  IMAD.MOV.U32 R12, RZ, RZ, R8 ;  /* 0x000000ffff0c7224 */ /* 0x000fe200078e0008 */
[----:B------:R-:W-:Y:S02]  /*0190*/  IADD3 R13, PT, PT, R9, -R10, R13 ;  /* 0x8000000a090d7210 */ /* 0x000fe40007ffe00d */
[----:B------:R-:W-:Y:S01]  /*01a0*/  IADD3.X R15, PT, PT, R5, UR7, RZ, P1, !PT ;  /* 0x00000007050f7c10 */ /* 0x000fe20008ffe4ff */
[----:B------:R-:W1:Y:S02]  /*01b0*/  LDCU.64 UR6, c[0x0][0x388] ;  /* 0x00007100ff0677ac */ /* 0x000e640008000a00 */
[----:B------:R2:W-:Y:S04]  /*01c0*/  STG.E.64 desc[UR4][R6.64+0x8], R12 ;  /* 0x0000080c06007986 */ /* 0x0005e8000c101b04 */
[----:B------:R-:W-:Y:S04]  /*01d0*/  @!P0 STG.E.64 desc[UR4][R6.64], RZ ;  /* 0x000000ff06008986 */ /* 0x000fe8000c101b04 */
[----:B------:R3:W-:Y:S04]  /*01e0*/  STG.E.64 desc[UR4][R6.64+0x10], R14 ;  /* 0x0000100e06007986 */ /* 0x0007e8000c101b04 */
[----:B0-----:R-:W1:Y:S04]  /*01f0*/  LDG.E.64 R10, desc[UR4][R2.64+0x8] ;  /* 0x00000804020a7981 */ /* 0x001e68000c1e1b00 */
[----:B------:R-:W4:Y:S04]  /*0200*/  LDG.E.64 R8, desc[UR4][R2.64] ;  /* 0x0000000402087981 */ /* 0x000f28000c1e1b00 */
[----:B------:R-:W5:Y:S01]  /*0210*/  LDG.E.64 R4, desc[UR4][R2.64+0x10] ;  /* 0x0000100402047981 */ /* 0x000f62000c1e1b00 */
[----:B-1----:R-:W-:-:S04]  /*0220*/  IADD3 R16, P0, PT, R10, UR6, RZ ;  /* 0x000000060a107c10 */ /* 0x002fc8000ff1e0ff */
[----:B------:R-:W-:-:S04]  /*0230*/  IADD3.X R17, PT, PT, R11, UR7, RZ, P0, !PT ;  /* 0x000000070b117c10 */ /* 0x000fc800087fe4ff */
[--C-:B------:R-:W-:Y:S02]  /*0240*/  SHF.R.U32.HI R19, RZ, 0x5, R17.reuse ;  /* 0x00000005ff137819 */ /* 0x100fe40000011611 */
[----:B--2---:R-:W-:-:S03]  /*0250*/  SHF.R.U64 R13, R16, 0x5, R17 ;  /* 0x00000005100d7819 */ /* 0x004fc60000001211 */
[----:B------:R-:W-:-:S04]  /*0260*/  IMAD.WIDE.U32 R10, R19, 0x794908d, RZ ;  /* 0x0794908d130a7825 */ /* 0x000fc800078e00ff */
[----:B---3--:R-:W-:-:S04]  /*0270*/  IMAD.WIDE.U32 R6, R13, 0x794908d, RZ ;  /* 0x0794908d0d067825 */ /* 0x008fc800078e00ff */
[----:B------:R-:W-:-:S04]  /*0280*/  IMAD.WIDE.U32 R10, P0, R13, 0xb2f4fc, R10 ;  /* 0x00b2f4fc0d0a7825 */ /* 0x000fc8000780000a */
[----:B------:R-:W-:Y:S01]  /*0290*/  IMAD.X R13, RZ, RZ, RZ, P0 ;  /* 0x000000ffff0d7224 */ /* 0x000fe200000e06ff */
[----:B------:R-:W-:Y:S01]  /*02a0*/  IADD3 RZ, P1, PT, R7, R10, RZ ;  /* 0x0000000a07ff7210 */ /* 0x000fe20007f3e0ff */
[----:B------:R-:W-:Y:S01]  /*02b0*/  IMAD.MOV.U32 R12, RZ, RZ, R11 ;  /* 0x000000ffff0c7224 */ /* 0x000fe200078e000b */
[----:B----4-:R-:W-:-:S03]  /*02c0*/  ISETP.NE.U32.AND P0, PT, R8, -0x1, PT ;  /* 0xffffffff0800780c */ /* 0x010fc60003f05070 */
[----:B------:R-:W-:Y:S01]  /*02d0*/  IMAD.WIDE.U32.X R6, R19, 0xb2f4fc, R12, P1 ;  /* 0x00b2f4fc13067825 */ /* 0x000fe200008e040c */
[----:B------:R-:W-:Y:S02]  /*02e0*/  ISETP.NE.AND.EX P0, PT, R9, -0x1, PT, P0 ;  /* 0xffffffff0900780c */ /* 0x000fe40003f05300 */
[----:B-----5:R-:W-:Y:S02]  /*02f0*/  IADD3 R4, P1, PT, R4, UR6, RZ ;  /* 0x0000000604047c10 */ /* 0x020fe4000ff3e0ff */
[--C-:B------:R-:W-:Y:S02]  /*0300*/  SHF.R.U64 R9, R6, 0x7, R7.reuse ;  /* 0x0000000706097819 */ /* 0x100fe40000001207 */
[----:B------:R-:W-:Y:S02]  /*0310*/  SHF.R.U32.HI R0, RZ, 0x7, R7 ;  /* 0x00000007ff007819 */ /* 0x000fe40000011607 */
[----:B------:R-:W-:Y:S01]  /*0320*/  IADD3.X R5, PT, PT, R5, UR7, RZ, P1, !PT ;  /* 0x0000000705057c10 */ /* 0x000fe20008ffe4ff */
[----:B------:R-:W-:-:S04]  /*0330*/  IMAD.WIDE.U32 R6, R9, -0x16e360, R16 ;  /* 0xffe91ca009067825 */ /* 0x000fc800078e0010 */
[----:B------:R-:W-:Y:S01]  /*0340*/  IMAD R0, R0, -0x16e360, RZ ;  /* 0xffe91ca000007824 */ /* 0x000fe200078e02ff */
[----:B------:R-:W-:Y:S04]  /*0350*/  @!P0 STG.E.64 desc[UR4][R2.64], RZ ;  /* 0x000000ff02008986 */ /* 0x000fe8000c101b04 */
[----:B------:R-:W-:Y:S01]  /*0360*/  IADD3 R7, PT, PT, R7, -R9, R0 ;  /* 0x8000000907077210 */ /* 0x000fe20007ffe000 */
[----:B------:R-:W-:Y:S04]  /*0370*/  STG.E.64 desc[UR4][R2.64+0x10], R4 ;  /* 0x0000100402007986 */ /* 0x000fe8000c101b04 */
[----:B------:R-:W-:Y:S01]  /*0380*/  STG.E.64 desc[UR4][R2.64+0x8], R6 ;  /* 0x0000080602007986 */ /* 0x000fe2000c101b04 */
[----:B------:R-:W-:Y:S05]  /*0390*/  EXIT ;  /* 0x000000000000794d */ /* 0x000fea0003800000 */
.L_x_42:
        /* <DEDUP_REMOVED lines=14> */
.L_x_55:


//--------------------- .text._Z54parallel_push_edge_preallocate_list_to_device_queue_v1P10edge_blockPP22adjacency_sentinel_newPmm --------------------------
	.section	.text._Z54parallel_push_edge_preallocate_list_to_device_queue_v1P10edge_blockPP22adjacency_sentinel_newPmm,"ax",@progbits
	.align	128
        .global         _Z54parallel_push_edge_preallocate_list_to_device_queue_v1P10edge_blockPP22adjacency_sentinel_newPmm
        .type           _Z54parallel_push_edge_preallocate_list_to_device_queue_v1P10edge_blockPP22adjacency_sentinel_newPmm,@function
        .size           _Z54parallel_push_edge_preallocate_list_to_device_queue_v1P10edge_blockPP22adjacency_sentinel_newPmm,(.L_x_56 - _Z54parallel_push_edge_preallocate_list_to_device_queue_v1P10edge_blockPP22adjacency_sentinel_newPmm)
        .other          _Z54parallel_push_edge_preallocate_list_to_device_queue_v1P10edge_blockPP22adjacency_sentinel_newPmm,@"STO_CUDA_ENTRY STV_DEFAULT"
_Z54parallel_push_edge_preallocate_list_to_device_queue_v1P10edge_blockPP22adjacency_sentinel_newPmm:
.text._Z54parallel_push_edge_preallocate_list_to_device_queue_v1P10edge_blockPP22adjacency_sentinel_newPmm:
        /* <DEDUP_REMOVED lines=9> */
[----:B------:R-:W0:Y:S01]  /*0090*/  LDC.64 R4, c[0x4][0x18] ;  /* 0x01000600ff047b82 */ /* 0x000e220000000a00 */
[----:B------:R-:W0:Y:S02]  /*00a0*/  LDCU.64 UR6, c[0x0][0x358] ;  /* 0x00006b00ff0677ac */ /* 0x000e240008000a00 */
[----:B0-----:R-:W2:Y:S02]  /*00b0*/  LDG.E.64 R2, desc[UR6][R4.64+0x10] ;  /* 0x0000100604027981 */ /* 0x001ea4000c1e1b00 */
[----:B--2---:R-:W-:-:S05]  /*00c0*/  IADD3 R2, P0, PT, -R2, 0x16e360, RZ ;  /* 0x0016e36002027810 */ /* 0x004fca0007f1e1ff */
[----:B------:R-:W-:Y:S01]  /*00d0*/  IMAD.X R3, RZ, RZ, ~R3, P0 ;  /* 0x000000ffff037224 */ /* 0x000fe200000e0e03 */
[----:B------:R-:W-:-:S04]  /*00e0*/  ISETP.GE.U32.AND P0, PT, R2, UR8, PT ;  /* 0x0000000802007c0c */ /* 0x000fc8000bf06070 */
[----:B------:R-:W-:-:S13]  /*00f0*/  ISETP.GE.U32.AND.EX P0, PT, R3, UR9, PT, P0 ;  /* 0x0000000903007c0c */ /* 0x000fda000bf06100 */
[----:B------:R-:W-:Y:S05]  /*0100*/  @!P0 EXIT ;  /* 0x000000000000894d */ /* 0x000fea0003800000 */
[----:B------:R-:W2:Y:S04]  /*0110*/  LDG.E.64 R6, desc[UR6][R4.64+0x8] ;  /* 0x0000080604067981 */ /* 0x000ea8000c1e1b00 */
[----:B------:R0:W3:Y:S01]  /*0120*/  LDG.E.64 R2, desc[UR6][R4.64] ;  /* 0x0000000604027981 */ /* 0x0000e2000c1e1b00 */
[----:B--2---:R-:W-:-:S04]  /*0130*/  IADD3 R12, P0, PT, R6, UR8, RZ ;  /* 0x00000008060c7c10 */ /* 0x004fc8000ff1e0ff */
        /* <DEDUP_REMOVED lines=8> */
[----:B------:R-:W-:-:S04]  /*01c0*/  IMAD.MOV.U32 R10, RZ, RZ, R9 ;  /* 0x000000ffff0a7224 */ /* 0x000fc800078e0009 */
[----:B0-----:R-:W-:-:S05]  /*01d0*/  IMAD.WIDE.U32.X R4, R15, 0xb2f4fc, R10, P0 ;  /* 0x00b2f4fc0f047825 */ /* 0x001fca00000e040a */
[--C-:B------:R-:W-:Y:S02]  /*01e0*/  SHF.R.U64 R7, R4, 0x7, R5.reuse ;  /* 0x0000000704077819 */ /* 0x100fe40000001205 */
[----:B------:R-:W-:-:S03]  /*01f0*/  SHF.R.U32.HI R6, RZ, 0x7, R5 ;  /* 0x00000007ff067819 */ /* 0x000fc60000011605 */
[----:B------:R-:W-:-:S04]  /*0200*/  IMAD.WIDE.U32 R4, R7, -0x16e360, R12 ;  /* 0xffe91ca007047825 */ /* 0x000fc800078e000c */
[----:B------:R-:W-:Y:S01]  /*0210*/  IMAD R6, R6, -0x16e360, RZ ;  /* 0xffe91ca006067824 */ /* 0x000fe200078e02ff */
[----:B---3--:R-:W-:-:S04]  /*0220*/  ISETP.NE.U32.AND P0, PT, R4, R2, PT ;  /* 0x000000020400720c */ /* 0x008fc80003f05070 */
[----:B------:R-:W-:-:S04]  /*0230*/  IADD3 R5, PT, PT, R5, -R7, R6 ;  /* 0x8000000705057210 */ /* 0x000fc80007ffe006 */
[----:B------:R-:W-:-:S13]  /*0240*/  ISETP.NE.AND.EX P0, PT, R5, R3, PT, P0 ;  /* 0x000000030500720c */ /* 0x000fda0003f05300 */
[----:B------:R-:W-:Y:S05]  /*0250*/  @!P0 EXIT ;  /* 0x000000000000894d */ /* 0x000fea0003800000 */
[----:B------:R-:W0:Y:S01]  /*0260*/  LDC.64 R2, c[0x0][0x380] ;  /* 0x0000e000ff027b82 */ /* 0x000e220000000a00 */
[----:B------:R-:W1:Y:S02]  /*0270*/  LDCU.64 UR4, c[0x4][0x18] ;  /* 0x01000300ff0477ac */ /* 0x000e640008000a00 */
[----:B-1----:R-:W-:Y:S01]  /*0280*/  LEA R4, P0, R0, UR4, 0x3 ;  /* 0x0000000400047c11 */ /* 0x002fe2000f8018ff */
[----:B------:R-:W-:-:S03]  /*0290*/  UMOV UR4, URZ ;  /* 0x000000ff00047c82 */ /* 0x000fc60008000000 */
[C---:B------:R-:W-:Y:S01]  /*02a0*/  LEA.HI.X R5, R0.reuse, UR5, RZ, 0x3, P0 ;  /* 0x0000000500057c11 */ /* 0x040fe200080f1cff */
[----:B0-----:R-:W-:-:S04]  /*02b0*/  IMAD.WIDE.U32 R2, R0, 0x60, R2 ;  /* 0x0000006000027825 */ /* 0x001fc800078e0002 */
[----:B------:R-:W-:-:S05]  /*02c0*/  VIADD R3, R3, UR4 ;  /* 0x0000000403037c36 */ /* 0x000fca0008000000 */
[----:B------:R-:W-:Y:S01]  /*02d0*/  STG.E.64 desc[UR6][R4.64+0x18], R2 ;  /* 0x0000180204007986 */ /* 0x000fe2000c101b06 */
[----:B------:R-:W-:Y:S05]  /*02e0*/  EXIT ;  /* 0x000000000000794d */ /* 0x000fea0003800000 */
.L_x_43:
        /* <DEDUP_REMOVED lines=9> */
.L_x_56:


//--------------------- .text._Z51parallel_push_edge_preallocate_list_to_device_queueP10edge_blockPP18adjacency_sentinelPmm --------------------------
	.section	.text._Z51parallel_push_edge_preallocate_list_to_device_queueP10edge_blockPP18adjacency_sentinelPmm,"ax",@progbits
	.align	128
        .global         _Z51parallel_push_edge_preallocate_list_to_device_queueP10edge_blockPP18adjacency_sentinelPmm
        .type           _Z51parallel_push_edge_preallocate_list_to_device_queueP10edge_blockPP18adjacency_sentinelPmm,@function
        .size           _Z51parallel_push_edge_preallocate_list_to_device_queueP10edge_blockPP18adjacency_sentinelPmm,(.L_x_57 - _Z51parallel_push_edge_preallocate_list_to_device_queueP10edge_blockPP18adjacency_sentinelPmm)
        .other          _Z51parallel_push_edge_preallocate_list_to_device_queueP10edge_blockPP18adjacency_sentinelPmm,@"STO_CUDA_ENTRY STV_DEFAULT"
_Z51parallel_push_edge_preallocate_list_to_device_queueP10edge_blockPP18adjacency_sentinelPmm:
.text._Z51parallel_push_edge_preallocate_list_to_device_queueP10edge_blockPP18adjacency_sentinelPmm:
        /* <DEDUP_REMOVED lines=47> */
.L_x_44:
        /* <DEDUP_REMOVED lines=9> */
.L_x_57:


//--------------------- .text._Z19data_structure_initP27vertex_dictionary_structure --------------------------
	.section	.text._Z19data_structure_initP27vertex_dictionary_structure,"ax",@progbits
	.align	128
        .global         _Z19data_structure_initP27vertex_dictionary_structure
        .type           _Z19data_structure_initP27vertex_dictionary_structure,@function
        .size           _Z19data_structure_initP27vertex_dictionary_structure,(.L_x_58 - _Z19data_structure_initP27vertex_dictionary_structure)
        .other          _Z19data_structure_initP27vertex_dictionary_structure,@"STO_CUDA_ENTRY STV_DEFAULT"
_Z19data_structure_initP27vertex_dictionary_structure:
.text._Z19data_structure_initP27vertex_dictionary_structure:
[----:B------:R-:W-:Y:S08]  /*0000*/  LDC R1, c[0x0][0x37c] ;  /* 0x0000df00ff017b82 */ /* 0x000ff00000000800 */
[----:B------:R-:W0:Y:S01]  /*0010*/  LDC.64 R2, c[0x4][0x8] ;  /* 0x01000200ff027b82 */ /* 0x000e220000000a00 */
[----:B------:R-:W0:Y:S01]  /*0020*/  LDCU.64 UR4, c[0x0][0x358] ;  /* 0x00006b00ff0477ac */ /* 0x000e220008000a00 */
[----:B------:R-:W-:-:S02]  /*0030*/  MOV R6, 0xffffffff ;  /* 0xffffffff00067802 */ /* 0x000fc40000000f00 */
[----:B------:R-:W-:-:S04]  /*0040*/  MOV R7, 0xffffffff ;  /* 0xffffffff00077802 */ /* 0x000fc80000000f00 */
[----:B------:R-:W1:Y:S08]  /*0050*/  LDC.64 R4, c[0x4][0x18] ;  /* 0x01000600ff047b82 */ /* 0x000e700000000a00 */
[----:B------:R-:W2:Y:S01]  /*0060*/  LDC.64 R8, c[0x0][0x380] ;  /* 0x0000e000ff087b82 */ /* 0x000ea20000000a00 */
[----:B0-----:R-:W-:Y:S04]  /*0070*/  STG.E.64 desc[UR4][R2.64], R6 ;  /* 0x0000000602007986 */ /* 0x001fe8000c101b04 */
[----:B------:R-:W-:Y:S04]  /*0080*/  STG.E.64 desc[UR4][R2.64+0x8], R6 ;  /* 0x0000080602007986 */ /* 0x000fe8000c101b04 */
[----:B------:R-:W-:Y:S04]  /*0090*/  STG.E.64 desc[UR4][R2.64+0x10], RZ ;  /* 0x000010ff02007986 */ /* 0x000fe8000c101b04 */
[----:B-1----:R-:W-:Y:S04]  /*00a0*/  STG.E.64 desc[UR4][R4.64], R6 ;  /* 0x0000000604007986 */ /* 0x002fe8000c101b04 */
[----:B------:R-:W-:Y:S04]  /*00b0*/  STG.E.64 desc[UR4][R4.64+0x8], R6 ;  /* 0x0000080604007986 */ /* 0x000fe8000c101b04 */
[----:B------:R-:W-:Y:S04]  /*00c0*/  STG.E.64 desc[UR4][R4.64+0x10], RZ ;  /* 0x000010ff04007986 */ /* 0x000fe8000c101b04 */
[----:B--2---:R-:W-:Y:S01]  /*00d0*/  STG.E.64 desc[UR4][R8.64+0x36ee80], RZ ;  /* 0x36ee80ff08007986 */ /* 0x004fe2000c101b04 */
[----:B------:R-:W-:Y:S05]  /*00e0*/  EXIT ;  /* 0x000000000000794d */ /* 0x000fea0003800000 */
.L_x_45:
        /* <DEDUP_REMOVED lines=9> */
.L_x_58:


//--------------------- .nv.global.init           --------------------------
	.section	.nv.global.init,"aw",@progbits
.nv.global.init:
	.type		$str$6,@object
	.size		$str$6,($str$5 - $str$6)
$str$6:
        /*0000*/ 	.byte	0x0a, 0x00
	.type		$str$5,@object
	.size		$str$5,($str$7 - $str$5)
$str$5:
        /*0002*/ 	.byte	0x25, 0x6c, 0x75, 0x20, 0x00
	.type		$str$7,@object
	.size		$str$7,($str$2 - $str$7)
$str$7:
        /*0007*/ 	.byte	0x56, 0x44, 0x53, 0x20, 0x3d, 0x20, 0x25, 0x6c, 0x75, 0x0a, 0x00
	.type		$str$2,@object
	.size		$str$2,($str$8 - $str$2)
$str$2:
        /*0012*/ 	.byte	0x45, 0x64, 0x67, 0x65, 0x20, 0x65, 0x78, 0x69, 0x73, 0x74, 0x73, 0x0a, 0x00
	.type		$str$8,@object
	.size		$str$8,($str - $str$8)
$str$8:
        /*001f*/ 	.byte	0x4b, 0x32, 0x20, 0x63, 0x6f, 0x75, 0x6e, 0x74, 0x65, 0x72, 0x20, 0x3d, 0x20, 0x25, 0x75, 0x0a
        /*002f*/ 	.byte	0x00
	.type		$str,@object
	.size		$str,($str$3 - $str)
$str:
        /*0030*/ 	.byte	0x43, 0x68, 0x65, 0x63, 0x6b, 0x70, 0x6f, 0x69, 0x6e, 0x74, 0x20, 0x41, 0x4c, 0x20, 0x62, 0x65
        /*0040*/ 	.byte	0x67, 0x0a, 0x00
	.type		$str$3,@object
	.size		$str$3,($str$1 - $str$3)
$str$3:
        /*0043*/ 	.byte	0x50, 0x72, 0x69, 0x6e, 0x74, 0x69, 0x6e, 0x67, 0x20, 0x4c, 0x69, 0x6e, 0x6b, 0x65, 0x64, 0x20
        /*0053*/ 	.byte	0x4c, 0x69, 0x73, 0x74, 0x0a, 0x00
	.type		$str$1,@object
	.size		$str$1,($str$4 - $str$1)
$str$1:
        /*0059*/ 	.byte	0x45, 0x64, 0x67, 0x65, 0x20, 0x51, 0x75, 0x65, 0x75, 0x65, 0x20, 0x62, 0x65, 0x66, 0x6f, 0x72
        /*0069*/ 	.byte	0x65, 0x2c, 0x20, 0x66, 0x72, 0x6f, 0x6e, 0x74, 0x20, 0x3d, 0x20, 0x25, 0x6c, 0x64, 0x2c, 0x20
        /*0079*/ 	.byte	0x72, 0x65, 0x61, 0x72, 0x20, 0x3d, 0x20, 0x25, 0x6c, 0x64, 0x0a, 0x00
	.type		$str$4,@object
	.size		$str$4,(.L_56 - $str$4)
$str$4:
        /*0085*/ 	.byte	0x25, 0x6c, 0x75, 0x20, 0x2d, 0x3e, 0x20, 0x2c, 0x20, 0x65, 0x64, 0x67, 0x65, 0x20, 0x62, 0x6c
        /*0095*/ 	.byte	0x6f, 0x63, 0x6b, 0x73, 0x20, 0x3d, 0x20, 0x25, 0x6c, 0x75, 0x2c, 0x20, 0x65, 0x64, 0x67, 0x65
        /*00a5*/ 	.byte	0x20, 0x73, 0x65, 0x6e, 0x74, 0x69, 0x6e, 0x65, 0x6c, 0x20, 0x3d, 0x20, 0x25, 0x70, 0x2c, 0x20
        /*00b5*/ 	.byte	0x61, 0x63, 0x74, 0x69, 0x76, 0x65, 0x20, 0x65, 0x64, 0x67, 0x65, 0x20, 0x63, 0x6f, 0x75, 0x6e
        /*00c5*/ 	.byte	0x74, 0x20, 0x3d, 0x20, 0x25, 0x6c, 0x75, 0x2c, 0x20, 0x64, 0x65, 0x73, 0x74, 0x69, 0x6e, 0x61
        /*00d5*/ 	.byte	0x74, 0x69, 0x6f, 0x6e, 0x20, 0x76, 0x65, 0x72, 0x74, 0x69, 0x63, 0x65, 0x73, 0x20, 0x2d, 0x3e
        /*00e5*/ 	.byte	0x20, 0x00
.L_56:


//--------------------- .nv.shared.reserved.0     --------------------------
	.section	.nv.shared.reserved.0,"aw",@nobits
	.weak		__nv_reservedSMEM_offset_0_alias
	.size		__nv_reservedSMEM_offset_0_alias, 0, 64
	.other		__nv_reservedSMEM_offset_0_alias,@"STO_CUDA_RESERVED_SHARED STV_DEFAULT"
__nv_reservedSMEM_offset_0_alias:
	.zero		0
	.zero		64


//--------------------- .nv.global                --------------------------
	.section	.nv.global,"aw",@nobits
	.align	8
.nv.global:
	.type		d_a_sentinel,@object
	.size		d_a_sentinel,(d_v_d_sentinel - d_a_sentinel)
d_a_sentinel:
	.zero		40
	.type		d_v_d_sentinel,@object
	.size		d_v_d_sentinel,(d_v_queue - d_v_d_sentinel)
d_v_d_sentinel:
	.zero		40
	.type		d_v_queue,@object
	.size		d_v_queue,(d_e_queue - d_v_queue)
d_v_queue:
	.zero		16024
	.type		d_e_queue,@object
	.size		d_e_queue,(lockvar - d_e_queue)
d_e_queue:
	.zero		12000024
	.type		lockvar,@object
	.size		lockvar,(k1counter - lockvar)
lockvar:
	.zero		4
	.type		k1counter,@object
	.size		k1counter,(k2counter - k1counter)
k1counter:
	.zero		4
	.type		k2counter,@object
	.size		k2counter,(_ZN34_INTERNAL_9ca3208a_4_k_cu_83e9169e4cuda3std6ranges3__45__cpo5ssizeE - k2counter)
k2counter:
	.zero		4
	.type		_ZN34_INTERNAL_9ca3208a_4_k_cu_83e9169e4cuda3std6ranges3__45__cpo5ssizeE,@object
	.size		_ZN34_INTERNAL_9ca3208a_4_k_cu_83e9169e4cuda3std6ranges3__45__cpo5ssizeE,(_ZN34_INTERNAL_9ca3208a_4_k_cu_83e9169e6thrust24THRUST_300001_SM_1000_NS3seqE - _ZN34_INTERNAL_9ca3208a_4_k_cu_83e9169e4cuda3std6ranges3__45__cpo5ssizeE)
_ZN34_INTERNAL_9ca3208a_4_k_cu_83e9169e4cuda3std6ranges3__45__cpo5ssizeE:
	.zero		1
	.type		_ZN34_INTERNAL_9ca3208a_4_k_cu_83e9169e6thrust24THRUST_300001_SM_1000_NS3seqE,@object
	.size		_ZN34_INTERNAL_9ca3208a_4_k_cu_83e9169e6thrust24THRUST_300001_SM_1000_NS3seqE,(_ZN34_INTERNAL_9ca3208a_4_k_cu_83e9169e4cuda3std3__420unreachable_sentinelE - _ZN34_INTERNAL_9ca3208a_4_k_cu_83e9169e6thrust24THRUST_300001_SM_1000_NS3seqE)
_ZN34_INTERNAL_9ca3208a_4_k_cu_83e9169e6thrust24THRUST_300001_SM_1000_NS3seqE:
	.zero		1
	.type		_ZN34_INTERNAL_9ca3208a_4_k_cu_83e9169e4cuda3std3__420unreachable_sentinelE,@object
	.size		_ZN34_INTERNAL_9ca3208a_4_k_cu_83e9169e4cuda3std3__420unreachable_sentinelE,(_ZN34_INTERNAL_9ca3208a_4_k_cu_83e9169e6thrust24THRUST_300001_SM_1000_NS12placeholders2_3E - _ZN34_INTERNAL_9ca3208a_4_k_cu_83e9169e4cuda3std3__420unreachable_sentinelE)
_ZN34_INTERNAL_9ca3208a_4_k_cu_83e9169e4cuda3std3__420unreachable_sentinelE:
	.zero		1
	.type		_ZN34_INTERNAL_9ca3208a_4_k_cu_83e9169e6thrust24THRUST_300001_SM_1000_NS12placeholders2_3E,@object
	.size		_ZN34_INTERNAL_9ca3208a_4_k_cu_83e9169e6thrust24THRUST_300001_SM_1000_NS12placeholders2_3E,(_ZN34_INTERNAL_9ca3208a_4_k_cu_83e9169e4cuda3std3__45__cpo4cendE - _ZN34_INTERNAL_9ca3208a_4_k_cu_83e9169e6thrust24THRUST_300001_SM_1000_NS12placeholders2_3E)
_ZN34_INTERNAL_9ca3208a_4_k_cu_83e9169e6thrust24THRUST_300001_SM_1000_NS12placeholders2_3E:
	.zero		1
	.type		_ZN34_INTERNAL_9ca3208a_4_k_cu_83e9169e4cuda3std3__45__cpo4cendE,@object
	.size		_ZN34_INTERNAL_9ca3208a_4_k_cu_83e9169e4cuda3std3__45__cpo4cendE,(_ZN34_INTERNAL_9ca3208a_4_k_cu_83e9169e4cuda3std6ranges3__45__cpo4cendE - _ZN34_INTERNAL_9ca3208a_4_k_cu_83e9169e4cuda3std3__45__cpo4cendE)
_ZN34_INTERNAL_9ca3208a_4_k_cu_83e9169e4cuda3std3__45__cpo4cendE:
	.zero		1
	.type		_ZN34_INTERNAL_9ca3208a_4_k_cu_83e9169e4cuda3std6ranges3__45__cpo4cendE,@object
	.size		_ZN34_INTERNAL_9ca3208a_4_k_cu_83e9169e4cuda3std6ranges3__45__cpo4cendE,(_ZN34_INTERNAL_9ca3208a_4_k_cu_83e9169e6thrust24THRUST_300001_SM_1000_NS12placeholders2_7E - _ZN34_INTERNAL_9ca3208a_4_k_cu_83e9169e4cuda3std6ranges3__45__cpo4cendE)
_ZN34_INTERNAL_9ca3208a_4_k_cu_83e9169e4cuda3std6ranges3__45__cpo4cendE:
	.zero		1
	.type		_ZN34_INTERNAL_9ca3208a_4_k_cu_83e9169e6thrust24THRUST_300001_SM_1000_NS12placeholders2_7E,@object
	.size		_ZN34_INTERNAL_9ca3208a_4_k_cu_83e9169e6thrust24THRUST_300001_SM_1000_NS12placeholders2_7E,(_ZN34_INTERNAL_9ca3208a_4_k_cu_83e9169e4cuda3std3__45__cpo5crendE - _ZN34_INTERNAL_9ca3208a_4_k_cu_83e9169e6thrust24THRUST_300001_SM_1000_NS12placeholders2_7E)
_ZN34_INTERNAL_9ca3208a_4_k_cu_83e9169e6thrust24THRUST_300001_SM_1000_NS12placeholders2_7E:
	.zero		1
	.type		_ZN34_INTERNAL_9ca3208a_4_k_cu_83e9169e4cuda3std3__45__cpo5crendE,@object
	.size		_ZN34_INTERNAL_9ca3208a_4_k_cu_83e9169e4cuda3std3__45__cpo5crendE,(_ZN34_INTERNAL_9ca3208a_4_k_cu_83e9169e4cuda3std6ranges3__45__cpo4prevE - _ZN34_INTERNAL_9ca3208a_4_k_cu_83e9169e4cuda3std3__45__cpo5crendE)
_ZN34_INTERNAL_9ca3208a_4_k_cu_83e9169e4cuda3std3__45__cpo5crendE:
	.zero		1
	.type		_ZN34_INTERNAL_9ca3208a_4_k_cu_83e9169e4cuda3std6ranges3__45__cpo4prevE,@object
	.size		_ZN34_INTERNAL_9ca3208a_4_k_cu_83e9169e4cuda3std6ranges3__45__cpo4prevE,(_ZN34_INTERNAL_9ca3208a_4_k_cu_83e9169e6thrust24THRUST_300001_SM_1000_NS6system6detail10sequential3seqE - _ZN34_INTERNAL_9ca3208a_4_k_cu_83e9169e4cuda3std6ranges3__45__cpo4prevE)
_ZN34_INTERNAL_9ca3208a_4_k_cu_83e9169e4cuda3std6ranges3__45__cpo4prevE:
	.zero		1
	.type		_ZN34_INTERNAL_9ca3208a_4_k_cu_83e9169e6thrust24THRUST_300001_SM_1000_NS6system6detail10sequential3seqE,@object
	.size		_ZN34_INTERNAL_9ca3208a_4_k_cu_83e9169e6thrust24THRUST_300001_SM_1000_NS6system6detail10sequential3seqE,(_ZN34_INTERNAL_9ca3208a_4_k_cu_83e9169e4cuda3std6ranges3__45__cpo9iter_moveE - _ZN34_INTERNAL_9ca3208a_4_k_cu_83e9169e6thrust24THRUST_300001_SM_1000_NS6system6detail10sequential3seqE)
_ZN34_INTERNAL_9ca3208a_4_k_cu_83e9169e6thrust24THRUST_300001_SM_1000_NS6system6detail10sequential3seqE:
	.zero		1
	.type		_ZN34_INTERNAL_9ca3208a_4_k_cu_83e9169e4cuda3std6ranges3__45__cpo9iter_moveE,@object
	.size		_ZN34_INTERNAL_9ca3208a_4_k_cu_83e9169e4cuda3std6ranges3__45__cpo9iter_moveE,(_ZN34_INTERNAL_9ca3208a_4_k_cu_83e9169e4cuda3std6ranges3__45__cpo5cdataE - _ZN34_INTERNAL_9ca3208a_4_k_cu_83e9169e4cuda3std6ranges3__45__cpo9iter_moveE)
_ZN34_INTERNAL_9ca3208a_4_k_cu_83e9169e4cuda3std6ranges3__45__cpo9iter_moveE:
	.zero		1
	.type		_ZN34_INTERNAL_9ca3208a_4_k_cu_83e9169e4cuda3std6ranges3__45__cpo5cdataE,@object
	.size		_ZN34_INTERNAL_9ca3208a_4_k_cu_83e9169e4cuda3std6ranges3__45__cpo5cdataE,(_ZN34_INTERNAL_9ca3208a_4_k_cu_83e9169e6thrust24THRUST_300001_SM_1000_NS12placeholders2_9E - _ZN34_INTERNAL_9ca3208a_4_k_cu_83e9169e4cuda3std6ranges3__45__cpo5cdataE)
_ZN34_INTERNAL_9ca3208a_4_k_cu_83e9169e4cuda3std6ranges3__45__cpo5cdataE:
	.zero		1
	.type		_ZN34_INTERNAL_9ca3208a_4_k_cu_83e9169e6thrust24THRUST_300001_SM_1000_NS12placeholders2_9E,@object
	.size		_ZN34_INTERNAL_9ca3208a_4_k_cu_83e9169e6thrust24THRUST_300001_SM_1000_NS12placeholders2_9E,(_ZN34_INTERNAL_9ca3208a_4_k_cu_83e9169e4cuda3std3__419piecewise_constructE - _ZN34_INTERNAL_9ca3208a_4_k_cu_83e9169e6thrust24THRUST_300001_SM_1000_NS12placeholders2_9E)
_ZN34_INTERNAL_9ca3208a_4_k_cu_83e9169e6thrust24THRUST_300001_SM_1000_NS12placeholders2_9E:
	.zero		1
	.type		_ZN34_INTERNAL_9ca3208a_4_k_cu_83e9169e4cuda3std3__419piecewise_constructE,@object
	.size		_ZN34_INTERNAL_9ca3208a_4_k_cu_83e9169e4cuda3std3__419piecewise_constructE,(_ZN34_INTERNAL_9ca3208a_4_k_cu_83e9169e6thrust24THRUST_300001_SM_1000_NS12placeholders2_1E - _ZN34_INTERNAL_9ca3208a_4_k_cu_83e9169e4cuda3std3__419piecewise_constructE)
_ZN34_INTERNAL_9ca3208a_4_k_cu_83e9169e4cuda3std3__419piecewise_constructE:
	.zero		1
	.type		_ZN34_INTERNAL_9ca3208a_4_k_cu_83e9169e6thrust24THRUST_300001_SM_1000_NS12placeholders2_1E,@object
	.size		_ZN34_INTERNAL_9ca3208a_4_k_cu_83e9169e6thrust24THRUST_300001_SM_1000_NS12placeholders2_1E,(_ZN34_INTERNAL_9ca3208a_4_k_cu_83e9169e4cuda3std3__45__cpo3endE - _ZN34_INTERNAL_9ca3208a_4_k_cu_83e9169e6thrust24THRUST_300001_SM_1000_NS12placeholders2_1E)
_ZN34_INTERNAL_9ca3208a_4_k_cu_83e9169e6thrust24THRUST_300001_SM_1000_NS12placeholders2_1E:
	.zero		1
	.type		_ZN34_INTERNAL_9ca3208a_4_k_cu_83e9169e4cuda3std3__45__cpo3endE,@object
	.size		_ZN34_INTERNAL_9ca3208a_4_k_cu_83e9169e4cuda3std3__45__cpo3endE,(_ZN34_INTERNAL_9ca3208a_4_k_cu_83e9169e4cuda3std6ranges3__45__cpo3endE - _ZN34_INTERNAL_9ca3208a_4_k_cu_83e9169e4cuda3std3__45__cpo3endE)
_ZN34_INTERNAL_9ca3208a_4_k_cu_83e9169e4cuda3std3__45__cpo3endE:
	.zero		1
	.type		_ZN34_INTERNAL_9ca3208a_4_k_cu_83e9169e4cuda3std6ranges3__45__cpo3endE,@object
	.size		_ZN34_INTERNAL_9ca3208a_4_k_cu_83e9169e4cuda3std6ranges3__45__cpo3endE,(_ZN34_INTERNAL_9ca3208a_4_k_cu_83e9169e6thrust24THRUST_300001_SM_1000_NS12placeholders2_5E - _ZN34_INTERNAL_9ca3208a_4_k_cu_83e9169e4cuda3std6ranges3__45__cpo3endE)
_ZN34_INTERNAL_9ca3208a_4_k_cu_83e9169e4cuda3std6ranges3__45__cpo3endE:
	.zero		1
	.type		_ZN34_INTERNAL_9ca3208a_4_k_cu_83e9169e6thrust24THRUST_300001_SM_1000_NS12placeholders2_5E,@object
	.size		_ZN34_INTERNAL_9ca3208a_4_k_cu_83e9169e6thrust24THRUST_300001_SM_1000_NS12placeholders2_5E,(_ZN34_INTERNAL_9ca3208a_4_k_cu_83e9169e4cuda3std3__45__cpo4rendE - _ZN34_INTERNAL_9ca3208a_4_k_cu_83e9169e6thrust24THRUST_300001_SM_1000_NS12placeholders2_5E)
_ZN34_INTERNAL_9ca3208a_4_k_cu_83e9169e6thrust24THRUST_300001_SM_1000_NS12placeholders2_5E:
	.zero		1
	.type		_ZN34_INTERNAL_9ca3208a_4_k_cu_83e9169e4cuda3std3__45__cpo4rendE,@object
	.size		_ZN34_INTERNAL_9ca3208a_4_k_cu_83e9169e4cuda3std3__45__cpo4rendE,(_ZN34_INTERNAL_9ca3208a_4_k_cu_83e9169e4cuda3std6ranges3__45__cpo9iter_swapE - _ZN34_INTERNAL_9ca3208a_4_k_cu_83e9169e4cuda3std3__45__cpo4rendE)
_ZN34_INTERNAL_9ca3208a_4_k_cu_83e9169e4cuda3std3__45__cpo4rendE:
	.zero		1
	.type		_ZN34_INTERNAL_9ca3208a_4_k_cu_83e9169e4cuda3std6ranges3__45__cpo9iter_swapE,@object
	.size		_ZN34_INTERNAL_9ca3208a_4_k_cu_83e9169e4cuda3std6ranges3__45__cpo9iter_swapE,(_ZN34_INTERNAL_9ca3208a_4_k_cu_83e9169e6thrust24THRUST_300001_SM_1000_NS8cuda_cub3parE - _ZN34_INTERNAL_9ca3208a_4_k_cu_83e9169e4cuda3std6ranges3__45__cpo9iter_swapE)
_ZN34_INTERNAL_9ca3208a_4_k_cu_83e9169e4cuda3std6ranges3__45__cpo9iter_swapE:
	.zero		1
	.type		_ZN34_INTERNAL_9ca3208a_4_k_cu_83e9169e6thrust24THRUST_300001_SM_1000_NS8cuda_cub3parE,@object
	.size		_ZN34_INTERNAL_9ca3208a_4_k_cu_83e9169e6thrust24THRUST_300001_SM_1000_NS8cuda_cub3parE,(_ZN34_INTERNAL_9ca3208a_4_k_cu_83e9169e4cuda3std3__48unexpectE - _ZN34_INTERNAL_9ca3208a_4_k_cu_83e9169e6thrust24THRUST_300001_SM_1000_NS8cuda_cub3parE)
_ZN34_INTERNAL_9ca3208a_4_k_cu_83e9169e6thrust24THRUST_300001_SM_1000_NS8cuda_cub3parE:
	.zero		1
	.type		_ZN34_INTERNAL_9ca3208a_4_k_cu_83e9169e4cuda3std3__48unexpectE,@object
	.size		_ZN34_INTERNAL_9ca3208a_4_k_cu_83e9169e4cuda3std3__48unexpectE,(_ZN34_INTERNAL_9ca3208a_4_k_cu_83e9169e4cuda3std6ranges3__45__cpo8distanceE - _ZN34_INTERNAL_9ca3208a_4_k_cu_83e9169e4cuda3std3__48unexpectE)
_ZN34_INTERNAL_9ca3208a_4_k_cu_83e9169e4cuda3std3__48unexpectE:
	.zero		1
	.type		_ZN34_INTERNAL_9ca3208a_4_k_cu_83e9169e4cuda3std6ranges3__45__cpo8distanceE,@object
	.size		_ZN34_INTERNAL_9ca3208a_4_k_cu_83e9169e4cuda3std6ranges3__45__cpo8distanceE,(_ZN34_INTERNAL_9ca3208a_4_k_cu_83e9169e6thrust24THRUST_300001_SM_1000_NS6deviceE - _ZN34_INTERNAL_9ca3208a_4_k_cu_83e9169e4cuda3std6ranges3__45__cpo8distanceE)
_ZN34_INTERNAL_9ca3208a_4_k_cu_83e9169e4cuda3std6ranges3__45__cpo8distanceE:
	.zero		1
	.type		_ZN34_INTERNAL_9ca3208a_4_k_cu_83e9169e6thrust24THRUST_300001_SM_1000_NS6deviceE,@object
	.size		_ZN34_INTERNAL_9ca3208a_4_k_cu_83e9169e6thrust24THRUST_300001_SM_1000_NS6deviceE,(_ZN34_INTERNAL_9ca3208a_4_k_cu_83e9169e4cuda3std3__47nulloptE - _ZN34_INTERNAL_9ca3208a_4_k_cu_83e9169e6thrust24THRUST_300001_SM_1000_NS6deviceE)
_ZN34_INTERNAL_9ca3208a_4_k_cu_83e9169e6thrust24THRUST_300001_SM_1000_NS6deviceE:
	.zero		1
	.type		_ZN34_INTERNAL_9ca3208a_4_k_cu_83e9169e4cuda3std3__47nulloptE,@object
	.size		_ZN34_INTERNAL_9ca3208a_4_k_cu_83e9169e4cuda3std3__47nulloptE,(_ZN34_INTERNAL_9ca3208a_4_k_cu_83e9169e6thrust24THRUST_300001_SM_1000_NS12placeholders2_4E - _ZN34_INTERNAL_9ca3208a_4_k_cu_83e9169e4cuda3std3__47nulloptE)
_ZN34_INTERNAL_9ca3208a_4_k_cu_83e9169e4cuda3std3__47nulloptE:
	.zero		1
	.type		_ZN34_INTERNAL_9ca3208a_4_k_cu_83e9169e6thrust24THRUST_300001_SM_1000_NS12placeholders2_4E,@object
	.size		_ZN34_INTERNAL_9ca3208a_4_k_cu_83e9169e6thrust24THRUST_300001_SM_1000_NS12placeholders2_4E,(_ZN34_INTERNAL_9ca3208a_4_k_cu_83e9169e4cuda3std3__45__cpo6rbeginE - _ZN34_INTERNAL_9ca3208a_4_k_cu_83e9169e6thrust24THRUST_300001_SM_1000_NS12placeholders2_4E)
_ZN34_INTERNAL_9ca3208a_4_k_cu_83e9169e6thrust24THRUST_300001_SM_1000_NS12placeholders2_4E:
	.zero		1
	.type		_ZN34_INTERNAL_9ca3208a_4_k_cu_83e9169e4cuda3std3__45__cpo6rbeginE,@object
	.size		_ZN34_INTERNAL_9ca3208a_4_k_cu_83e9169e4cuda3std3__45__cpo6rbeginE,(_ZN34_INTERNAL_9ca3208a_4_k_cu_83e9169e4cuda3std6ranges3__45__cpo7advanceE - _ZN34_INTERNAL_9ca3208a_4_k_cu_83e9169e4cuda3std3__45__cpo6rbeginE)
_ZN34_INTERNAL_9ca3208a_4_k_cu_83e9169e4cuda3std3__45__cpo6rbeginE:
	.zero		1
	.type		_ZN34_INTERNAL_9ca3208a_4_k_cu_83e9169e4cuda3std6ranges3__45__cpo7advanceE,@object
	.size		_ZN34_INTERNAL_9ca3208a_4_k_cu_83e9169e4cuda3std6ranges3__45__cpo7advanceE,(_ZN34_INTERNAL_9ca3208a_4_k_cu_83e9169e6thrust24THRUST_300001_SM_1000_NS12placeholders2_8E - _ZN34_INTERNAL_9ca3208a_4_k_cu_83e9169e4cuda3std6ranges3__45__cpo7advanceE)
_ZN34_INTERNAL_9ca3208a_4_k_cu_83e9169e4cuda3std6ranges3__45__cpo7advanceE:
	.zero		1
	.type		_ZN34_INTERNAL_9ca3208a_4_k_cu_83e9169e6thrust24THRUST_300001_SM_1000_NS12placeholders2_8E,@object
	.size		_ZN34_INTERNAL_9ca3208a_4_k_cu_83e9169e6thrust24THRUST_300001_SM_1000_NS12placeholders2_8E,(_ZN34_INTERNAL_9ca3208a_4_k_cu_83e9169e4cuda3std3__436_GLOBAL__N__9ca3208a_4_k_cu_83e9169e6ignoreE - _ZN34_INTERNAL_9ca3208a_4_k_cu_83e9169e6thrust24THRUST_300001_SM_1000_NS12placeholders2_8E)
_ZN34_INTERNAL_9ca3208a_4_k_cu_83e9169e6thrust24THRUST_300001_SM_1000_NS12placeholders2_8E:
	.zero		1
	.type		_ZN34_INTERNAL_9ca3208a_4_k_cu_83e9169e4cuda3std3__436_GLOBAL__N__9ca3208a_4_k_cu_83e9169e6ignoreE,@object
	.size		_ZN34_INTERNAL_9ca3208a_4_k_cu_83e9169e4cuda3std3__436_GLOBAL__N__9ca3208a_4_k_cu_83e9169e6ignoreE,(_ZN34_INTERNAL_9ca3208a_4_k_cu_83e9169e4cuda3std6ranges3__45__cpo4dataE - _ZN34_INTERNAL_9ca3208a_4_k_cu_83e9169e4cuda3std3__436_GLOBAL__N__9ca3208a_4_k_cu_83e9169e6ignoreE)
_ZN34_INTERNAL_9ca3208a_4_k_cu_83e9169e4cuda3std3__436_GLOBAL__N__9ca3208a_4_k_cu_83e9169e6ignoreE:
	.zero		1
	.type		_ZN34_INTERNAL_9ca3208a_4_k_cu_83e9169e4cuda3std6ranges3__45__cpo4dataE,@object
	.size		_ZN34_INTERNAL_9ca3208a_4_k_cu_83e9169e4cuda3std6ranges3__45__cpo4dataE,(_ZN34_INTERNAL_9ca3208a_4_k_cu_83e9169e6thrust24THRUST_300001_SM_1000_NS6system3cpp3parE - _ZN34_INTERNAL_9ca3208a_4_k_cu_83e9169e4cuda3std6ranges3__45__cpo4dataE)
_ZN34_INTERNAL_9ca3208a_4_k_cu_83e9169e4cuda3std6ranges3__45__cpo4dataE:
	.zero		1
	.type		_ZN34_INTERNAL_9ca3208a_4_k_cu_83e9169e6thrust24THRUST_300001_SM_1000_NS6system3cpp3parE,@object
	.size		_ZN34_INTERNAL_9ca3208a_4_k_cu_83e9169e6thrust24THRUST_300001_SM_1000_NS6system3cpp3parE,(_ZN34_INTERNAL_9ca3208a_4_k_cu_83e9169e4cuda3std3__45__cpo5beginE - _ZN34_INTERNAL_9ca3208a_4_k_cu_83e9169e6thrust24THRUST_300001_SM_1000_NS6system3cpp3parE)
_ZN34_INTERNAL_9ca3208a_4_k_cu_83e9169e6thrust24THRUST_300001_SM_1000_NS6system3cpp3parE:
	.zero		1
	.type		_ZN34_INTERNAL_9ca3208a_4_k_cu_83e9169e4cuda3std3__45__cpo5beginE,@object
	.size		_ZN34_INTERNAL_9ca3208a_4_k_cu_83e9169e4cuda3std3__45__cpo5beginE,(_ZN34_INTERNAL_9ca3208a_4_k_cu_83e9169e4cuda3std6ranges3__45__cpo5beginE - _ZN34_INTERNAL_9ca3208a_4_k_cu_83e9169e4cuda3std3__45__cpo5beginE)
_ZN34_INTERNAL_9ca3208a_4_k_cu_83e9169e4cuda3std3__45__cpo5beginE:
	.zero		1
	.type		_ZN34_INTERNAL_9ca3208a_4_k_cu_83e9169e4cuda3std6ranges3__45__cpo5beginE,@object
	.size		_ZN34_INTERNAL_9ca3208a_4_k_cu_83e9169e4cuda3std6ranges3__45__cpo5beginE,(_ZN34_INTERNAL_9ca3208a_4_k_cu_83e9169e4cuda3std6ranges3__45__cpo4sizeE - _ZN34_INTERNAL_9ca3208a_4_k_cu_83e9169e4cuda3std6ranges3__45__cpo5beginE)
_ZN34_INTERNAL_9ca3208a_4_k_cu_83e9169e4cuda3std6ranges3__45__cpo5beginE:
	.zero		1
	.type		_ZN34_INTERNAL_9ca3208a_4_k_cu_83e9169e4cuda3std6ranges3__45__cpo4sizeE,@object
	.size		_ZN34_INTERNAL_9ca3208a_4_k_cu_83e9169e4cuda3std6ranges3__45__cpo4sizeE,(_ZN34_INTERNAL_9ca3208a_4_k_cu_83e9169e6thrust24THRUST_300001_SM_1000_NS12placeholders3_10E - _ZN34_INTERNAL_9ca3208a_4_k_cu_83e9169e4cuda3std6ranges3__45__cpo4sizeE)
_ZN34_INTERNAL_9ca3208a_4_k_cu_83e9169e4cuda3std6ranges3__45__cpo4sizeE:
	.zero		1
	.type		_ZN34_INTERNAL_9ca3208a_4_k_cu_83e9169e6thrust24THRUST_300001_SM_1000_NS12placeholders3_10E,@object
	.size		_ZN34_INTERNAL_9ca3208a_4_k_cu_83e9169e6thrust24THRUST_300001_SM_1000_NS12placeholders3_10E,(_ZN34_INTERNAL_9ca3208a_4_k_cu_83e9169e4cuda3std3__48in_placeE - _ZN34_INTERNAL_9ca3208a_4_k_cu_83e9169e6thrust24THRUST_300001_SM_1000_NS12placeholders3_10E)
_ZN34_INTERNAL_9ca3208a_4_k_cu_83e9169e6thrust24THRUST_300001_SM_1000_NS12placeholders3_10E:
	.zero		1
	.type		_ZN34_INTERNAL_9ca3208a_4_k_cu_83e9169e4cuda3std3__48in_placeE,@object
	.size		_ZN34_INTERNAL_9ca3208a_4_k_cu_83e9169e4cuda3std3__48in_placeE,(_ZN34_INTERNAL_9ca3208a_4_k_cu_83e9169e6thrust24THRUST_300001_SM_1000_NS12placeholders2_2E - _ZN34_INTERNAL_9ca3208a_4_k_cu_83e9169e4cuda3std3__48in_placeE)
_ZN34_INTERNAL_9ca3208a_4_k_cu_83e9169e4cuda3std3__48in_placeE:
	.zero		1
	.type		_ZN34_INTERNAL_9ca3208a_4_k_cu_83e9169e6thrust24THRUST_300001_SM_1000_NS12placeholders2_2E,@object
	.size		_ZN34_INTERNAL_9ca3208a_4_k_cu_83e9169e6thrust24THRUST_300001_SM_1000_NS12placeholders2_2E,(_ZN34_INTERNAL_9ca3208a_4_k_cu_83e9169e4cuda3std3__45__cpo6cbeginE - _ZN34_INTERNAL_9ca3208a_4_k_cu_83e9169e6thrust24THRUST_300001_SM_1000_NS12placeholders2_2E)
_ZN34_INTERNAL_9ca3208a_4_k_cu_83e9169e6thrust24THRUST_300001_SM_1000_NS12placeholders2_2E:
	.zero		1
	.type		_ZN34_INTERNAL_9ca3208a_4_k_cu_83e9169e4cuda3std3__45__cpo6cbeginE,@object
	.size		_ZN34_INTERNAL_9ca3208a_4_k_cu_83e9169e4cuda3std3__45__cpo6cbeginE,(_ZN34_INTERNAL_9ca3208a_4_k_cu_83e9169e4cuda3std6ranges3__45__cpo6cbeginE - _ZN34_INTERNAL_9ca3208a_4_k_cu_83e9169e4cuda3std3__45__cpo6cbeginE)
_ZN34_INTERNAL_9ca3208a_4_k_cu_83e9169e4cuda3std3__45__cpo6cbeginE:
	.zero		1
	.type		_ZN34_INTERNAL_9ca3208a_4_k_cu_83e9169e4cuda3std6ranges3__45__cpo6cbeginE,@object
	.size		_ZN34_INTERNAL_9ca3208a_4_k_cu_83e9169e4cuda3std6ranges3__45__cpo6cbeginE,(_ZN34_INTERNAL_9ca3208a_4_k_cu_83e9169e6thrust24THRUST_300001_SM_1000_NS12placeholders2_6E - _ZN34_INTERNAL_9ca3208a_4_k_cu_83e9169e4cuda3std6ranges3__45__cpo6cbeginE)
_ZN34_INTERNAL_9ca3208a_4_k_cu_83e9169e4cuda3std6ranges3__45__cpo6cbeginE:
	.zero		1
	.type		_ZN34_INTERNAL_9ca3208a_4_k_cu_83e9169e6thrust24THRUST_300001_SM_1000_NS12placeholders2_6E,@object
	.size		_ZN34_INTERNAL_9ca3208a_4_k_cu_83e9169e6thrust24THRUST_300001_SM_1000_NS12placeholders2_6E,(_ZN34_INTERNAL_9ca3208a_4_k_cu_83e9169e4cuda3std3__45__cpo7crbeginE - _ZN34_INTERNAL_9ca3208a_4_k_cu_83e9169e6thrust24THRUST_300001_SM_1000_NS12placeholders2_6E)
_ZN34_INTERNAL_9ca3208a_4_k_cu_83e9169e6thrust24THRUST_300001_SM_1000_NS12placeholders2_6E:
	.zero		1
	.type		_ZN34_INTERNAL_9ca3208a_4_k_cu_83e9169e4cuda3std3__45__cpo7crbeginE,@object
	.size		_ZN34_INTERNAL_9ca3208a_4_k_cu_83e9169e4cuda3std3__45__cpo7crbeginE,(_ZN34_INTERNAL_9ca3208a_4_k_cu_83e9169e4cuda3std6ranges3__45__cpo4nextE - _ZN34_INTERNAL_9ca3208a_4_k_cu_83e9169e4cuda3std3__45__cpo7crbeginE)
_ZN34_INTERNAL_9ca3208a_4_k_cu_83e9169e4cuda3std3__45__cpo7crbeginE:
	.zero		1
	.type		_ZN34_INTERNAL_9ca3208a_4_k_cu_83e9169e4cuda3std6ranges3__45__cpo4nextE,@object
	.size		_ZN34_INTERNAL_9ca3208a_4_k_cu_83e9169e4cuda3std6ranges3__45__cpo4nextE,(_ZN34_INTERNAL_9ca3208a_4_k_cu_83e9169e6thrust24THRUST_300001_SM_1000_NS8cuda_cub10par_nosyncE - _ZN34_INTERNAL_9ca3208a_4_k_cu_83e9169e4cuda3std6ranges3__45__cpo4nextE)
_ZN34_INTERNAL_9ca3208a_4_k_cu_83e9169e4cuda3std6ranges3__45__cpo4nextE:
	.zero		1
	.type		_ZN34_INTERNAL_9ca3208a_4_k_cu_83e9169e6thrust24THRUST_300001_SM_1000_NS8cuda_cub10par_nosyncE,@object
	.size		_ZN34_INTERNAL_9ca3208a_4_k_cu_83e9169e6thrust24THRUST_300001_SM_1000_NS8cuda_cub10par_nosyncE,(_ZN34_INTERNAL_9ca3208a_4_k_cu_83e9169e4cuda3std6ranges3__45__cpo4swapE - _ZN34_INTERNAL_9ca3208a_4_k_cu_83e9169e6thrust24THRUST_300001_SM_1000_NS8cuda_cub10par_nosyncE)
_ZN34_INTERNAL_9ca3208a_4_k_cu_83e9169e6thrust24THRUST_300001_SM_1000_NS8cuda_cub10par_nosyncE:
	.zero		1
	.type		_ZN34_INTERNAL_9ca3208a_4_k_cu_83e9169e4cuda3std6ranges3__45__cpo4swapE,@object
	.size		_ZN34_INTERNAL_9ca3208a_4_k_cu_83e9169e4cuda3std6ranges3__45__cpo4swapE,(.L_21 - _ZN34_INTERNAL_9ca3208a_4_k_cu_83e9169e4cuda3std6ranges3__45__cpo4swapE)
_ZN34_INTERNAL_9ca3208a_4_k_cu_83e9169e4cuda3std6ranges3__45__cpo4swapE:
	.zero		1
.L_21:


//--------------------- .nv.constant0._ZN3cub18CUB_300001_SM_10006detail8for_each13static_kernelINS2_12policy_hub_t12policy_500_tEmN6thrust24THRUST_300001_SM_1000_NS8cuda_cub20__uninitialized_fill7functorINS7_10device_ptrImEEmEEEEvT0_T1_ --------------------------
	.section	.nv.constant0._ZN3cub18CUB_300001_SM_10006detail8for_each13static_kernelINS2_12policy_hub_t12policy_500_tEmN6thrust24THRUST_300001_SM_1000_NS8cuda_cub20__uninitialized_fill7functorINS7_10device_ptrImEEmEEEEvT0_T1_,"a",@progbits
	.sectionflags	@""
	.align	4
.nv.constant0._ZN3cub18CUB_300001_SM_10006detail8for_each13static_kernelINS2_12policy_hub_t12policy_500_tEmN6thrust24THRUST_300001_SM_1000_NS8cuda_cub20__uninitialized_fill7functorINS7_10device_ptrImEEmEEEEvT0_T1_:
	.zero		920


//--------------------- .nv.constant0._ZN3cub18CUB_300001_SM_10006detail8for_each13static_kernelINS2_12policy_hub_t12policy_500_tEmN6thrust24THRUST_300001_SM_1000_NS8cuda_cub20__uninitialized_fill7functorINS7_10device_ptrIP22adjacency_sentinel_newEESD_EEEEvT0_T1_ --------------------------
	.section	.nv.constant0._ZN3cub18CUB_300001_SM_10006detail8for_each13static_kernelINS2_12policy_hub_t12policy_500_tEmN6thrust24THRUST_300001_SM_1000_NS8cuda_cub20__uninitialized_fill7functorINS7_10device_ptrIP22adjacency_sentinel_newEESD_EEEEvT0_T1_,"a",@progbits
	.sectionflags	@""
	.align	4
.nv.constant0._ZN3cub18CUB_300001_SM_10006detail8for_each13static_kernelINS2_12policy_hub_t12policy_500_tEmN6thrust24THRUST_300001_SM_1000_NS8cuda_cub20__uninitialized_fill7functorINS7_10device_ptrIP22adjacency_sentinel_newEESD_EEEEvT0_T1_:
	.zero		920


//--------------------- .nv.constant0._ZN3cub18CUB_300001_SM_10006detail8for_each13static_kernelINS2_12policy_hub_t12policy_500_tEmN6thrust24THRUST_300001_SM_1000_NS8cuda_cub20__uninitialized_fill7functorINS7_10device_ptrIP10edge_blockEESD_EEEEvT0_T1_ --------------------------
	.section	.nv.constant0._ZN3cub18CUB_300001_SM_10006detail8for_each13static_kernelINS2_12policy_hub_t12policy_500_tEmN6thrust24THRUST_300001_SM_1000_NS8cuda_cub20__uninitialized_fill7functorINS7_10device_ptrIP10edge_blockEESD_EEEEvT0_T1_,"a",@progbits
	.sectionflags	@""
	.align	4
.nv.constant0._ZN3cub18CUB_300001_SM_10006detail8for_each13static_kernelINS2_12policy_hub_t12policy_500_tEmN6thrust24THRUST_300001_SM_1000_NS8cuda_cub20__uninitialized_fill7functorINS7_10device_ptrIP10edge_blockEESD_EEEEvT0_T1_:
	.zero		920


//--------------------- .nv.constant0._ZN3cub18CUB_300001_SM_10006detail11EmptyKernelIvEEvv --------------------------
	.section	.nv.constant0._ZN3cub18CUB_300001_SM_10006detail11EmptyKernelIvEEvv,"a",@progbits
	.sectionflags	@""
	.align	4
.nv.constant0._ZN3cub18CUB_300001_SM_10006detail11EmptyKernelIvEEvv:
	.zero		896


//--------------------- .nv.constant0._Z20printKernelmodded_v1P27vertex_dictionary_structurem --------------------------
	.section	.nv.constant0._Z20printKernelmodded_v1P27vertex_dictionary_structurem,"a",@progbits
	.sectionflags	@""
	.align	4
.nv.constant0._Z20printKernelmodded_v1P27vertex_dictionary_structurem:
	.zero		912


//--------------------- .nv.constant0._Z18search_edge_kernelP27vertex_dictionary_structuremmmmPm --------------------------
	.section	.nv.constant0._Z18search_edge_kernelP27vertex_dictionary_structuremmmmPm,"a",@progbits
	.sectionflags	@""
	.align	4
.nv.constant0._Z18search_edge_kernelP27vertex_dictionary_structuremmmmPm:
	.zero		944


//--------------------- .nv.constant0._Z17update_edge_queuem --------------------------
	.section	.nv.constant0._Z17update_edge_queuem,"a",@progbits
	.sectionflags	@""
	.align	4
.nv.constant0._Z17update_edge_queuem:
	.zero		904


//--------------------- .nv.constant0._Z29adjacency_list_init_modded_v2P10edge_blockPmP16graph_propertiesS1_S1_mmmS1_S1_mP27vertex_dictionary_structure --------------------------
	.section	.nv.constant0._Z29adjacency_list_init_modded_v2P10edge_blockPmP16graph_propertiesS1_S1_mmmS1_S1_mP27vertex_dictionary_structure,"a",@progbits
	.sectionflags	@""
	.align	4
.nv.constant0._Z29adjacency_list_init_modded_v2P10edge_blockPmP16graph_propertiesS1_S1_mmmS1_S1_mP27vertex_dictionary_structure:
	.zero		992


//--------------------- .nv.constant0._Z34parallel_vertex_dictionary_init_v1P22adjacency_sentinel_newmP16graph_propertiesmPmP27vertex_dictionary_structure --------------------------
	.section	.nv.constant0._Z34parallel_vertex_dictionary_init_v1P22adjacency_sentinel_newmP16graph_propertiesmPmP27vertex_dictionary_structure,"a",@progbits
	.sectionflags	@""
	.align	4
.nv.constant0._Z34parallel_vertex_dictionary_init_v1P22adjacency_sentinel_newmP16graph_propertiesmPmP27vertex_dictionary_structure:
	.zero		944


//--------------------- .nv.constant0._Z26parallel_push_queue_updatemm --------------------------
	.section	.nv.constant0._Z26parallel_push_queue_updatemm,"a",@progbits
	.sectionflags	@""
	.align	4
.nv.constant0._Z26parallel_push_queue_updatemm:
	.zero		912


//--------------------- .nv.constant0._Z54parallel_push_edge_preallocate_list_to_device_queue_v1P10edge_blockPP22adjacency_sentinel_newPmm --------------------------
	.section	.nv.constant0._Z54parallel_push_edge_preallocate_list_to_device_queue_v1P10edge_blockPP22adjacency_sentinel_newPmm,"a",@progbits
	.sectionflags	@""
	.align	4
.nv.constant0._Z54parallel_push_edge_preallocate_list_to_device_queue_v1P10edge_blockPP22adjacency_sentinel_newPmm:
	.zero		928


//--------------------- .nv.constant0._Z51parallel_push_edge_preallocate_list_to_device_queueP10edge_blockPP18adjacency_sentinelPmm --------------------------
	.section	.nv.constant0._Z51parallel_push_edge_preallocate_list_to_device_queueP10edge_blockPP18adjacency_sentinelPmm,"a",@progbits
	.sectionflags	@""
	.align	4
.nv.constant0._Z51parallel_push_edge_preallocate_list_to_device_queueP10edge_blockPP18adjacency_sentinelPmm:
	.zero		928


//--------------------- .nv.constant0._Z19data_structure_initP27vertex_dictionary_structure --------------------------
	.section	.nv.constant0._Z19data_structure_initP27vertex_dictionary_structure,"a",@progbits
	.sectionflags	@""
	.align	4
.nv.constant0._Z19data_structure_initP27vertex_dictionary_structure:
	.zero		904


//--------------------- SYMBOLS --------------------------

	.type		.nv.reservedSmem.offset0,@object
	.size		.nv.reservedSmem.offset0,0x4
	.type		vprintf,@function
